	.target	sm_90a

	.elftype	@"ET_EXEC"


//--------------------- .note.nv.tkinfo           --------------------------
	.section	.note.nv.tkinfo,"",@"SHT_NOTE"
	.sectionflags	@"SHF_NOTE_NV_TKINFO"
	.tkinfo
        /*0018*/ 	.word	0x00000002
        /*0030*/ 	.string	""
        /*0030*/ 	.string	"ptxas"
        /*0030*/ 	.string	"Cuda compilation tools, release 13.0, V13.0.88"
        /*0030*/ 	.string	"Build cuda_13.0.r13.0/compiler.36424714_0"
        /*0030*/ 	.string	"-arch sm_90a -m 64 "



//--------------------- .note.nv.cuinfo           --------------------------
	.section	.note.nv.cuinfo,"",@"SHT_NOTE"
	.sectionflags	@"SHF_NOTE_NV_CUINFO"
        /*0018*/ 	.short	0x0002
        /*001a*/ 	.short	0x005a
        /*001c*/ 	.short	0x0082
	.zero		2


//--------------------- .nv.info                  --------------------------
	.section	.nv.info,"",@"SHT_CUDA_INFO"
	.align	4


	//----- nvinfo : EIATTR_REGCOUNT
	.align		4
        /*0000*/ 	.byte	0x04, 0x2f
        /*0002*/ 	.short	(.L_18 - .L_17)
	.align		4
.L_17:
        /*0004*/ 	.word	index@(_ZN7cutlass13device_kernelINS_4gemm6kernel13GemmUniversalIN4cute5tupleIJiiiiEEENS1_10collective13CollectiveMmaINS1_34MainloopSm90TmaGmmaWarpSpecializedILi6ENS5_IJNS4_1CILi2EEENSA_ILi1EEESC_EEENS1_35KernelTmaWarpSpecializedCooperativeEEENS5_IJNSA_ILi128EEESG_NSA_ILi64EEEEEENS_6half_tENS5_IJlSC_lEEESJ_SK_NS4_8TiledMMAINS4_8MMA_AtomIJNS4_4SM904GMMA26MMA_64x128x16_F32F16F16_SSILNSO_5MajorE0ELSQ_0ELNSO_7ScaleInE1ELSR_1EEEEEENS4_6LayoutISD_NS5_IJSC_NSA_ILi0EEESV_EEEEENS5_IJNS4_10UnderscoreESY_SY_EEEEENS4_13SM90_TMA_LOADENS4_14ComposedLayoutINS4_7SwizzleILi3ELi4ELi3EEENS4_18smem_ptr_flag_bitsILi16EEENSU_INS5_IJNSA_ILi8EEESH_EEENS5_IJSH_SC_EEEEEEEvNS4_8identityENS4_23SM90_TMA_LOAD_MULTICASTES1B_vS1C_EENS_8epilogue10collective18CollectiveEpilogueINS1F_22Sm90TmaWarpSpecializedILi4ELi2ELi16ELb1ELb0EEEJSI_NS5_IJSG_NSA_ILi32EEEEEESJ_SK_SJ_SK_NS1F_6fusion15FusionCallbacksIS1J_NS1M_13LinCombEltActINS1F_6thread4GELUESJ_fSJ_fLNS_15FloatRoundStyleE2EEESI_S1L_JEEES11_NS12_INS13_ILi2ELi4ELi3EEES16_NSU_INS5_IJS17_S1K_EEENS5_IJS1K_SC_EEEEEEENS4_17SM75_U32x4_LDSM_NENS4_14SM90_TMA_STOREES1Y_NS4_17SM90_U32x4_STSM_NENS4_9Copy_AtomIJS21_SJ_EEEvEEEvvEEEEvNT_6ParamsE)
        /*0008*/ 	.word	0x000000a8


	//----- nvinfo : EIATTR_FRAME_SIZE
	.align		4
.L_18:
        /*000c*/ 	.byte	0x04, 0x11
        /*000e*/ 	.short	(.L_20 - .L_19)
	.align		4
.L_19:
        /*0010*/ 	.word	index@(_ZN7cutlass13device_kernelINS_4gemm6kernel13GemmUniversalIN4cute5tupleIJiiiiEEENS1_10collective13CollectiveMmaINS1_34MainloopSm90TmaGmmaWarpSpecializedILi6ENS5_IJNS4_1CILi2EEENSA_ILi1EEESC_EEENS1_35KernelTmaWarpSpecializedCooperativeEEENS5_IJNSA_ILi128EEESG_NSA_ILi64EEEEEENS_6half_tENS5_IJlSC_lEEESJ_SK_NS4_8TiledMMAINS4_8MMA_AtomIJNS4_4SM904GMMA26MMA_64x128x16_F32F16F16_SSILNSO_5MajorE0ELSQ_0ELNSO_7ScaleInE1ELSR_1EEEEEENS4_6LayoutISD_NS5_IJSC_NSA_ILi0EEESV_EEEEENS5_IJNS4_10UnderscoreESY_SY_EEEEENS4_13SM90_TMA_LOADENS4_14ComposedLayoutINS4_7SwizzleILi3ELi4ELi3EEENS4_18smem_ptr_flag_bitsILi16EEENSU_INS5_IJNSA_ILi8EEESH_EEENS5_IJSH_SC_EEEEEEEvNS4_8identityENS4_23SM90_TMA_LOAD_MULTICASTES1B_vS1C_EENS_8epilogue10collective18CollectiveEpilogueINS1F_22Sm90TmaWarpSpecializedILi4ELi2ELi16ELb1ELb0EEEJSI_NS5_IJSG_NSA_ILi32EEEEEESJ_SK_SJ_SK_NS1F_6fusion15FusionCallbacksIS1J_NS1M_13LinCombEltActINS1F_6thread4GELUESJ_fSJ_fLNS_15FloatRoundStyleE2EEESI_S1L_JEEES11_NS12_INS13_ILi2ELi4ELi3EEES16_NSU_INS5_IJS17_S1K_EEENS5_IJS1K_SC_EEEEEEENS4_17SM75_U32x4_LDSM_NENS4_14SM90_TMA_STOREES1Y_NS4_17SM90_U32x4_STSM_NENS4_9Copy_AtomIJS21_SJ_EEEvEEEvvEEEEvNT_6ParamsE)
        /*0014*/ 	.word	0x00000000


	//----- nvinfo : EIATTR_MIN_STACK_SIZE
	.align		4
.L_20:
        /*0018*/ 	.byte	0x04, 0x12
        /*001a*/ 	.short	(.L_22 - .L_21)
	.align		4
.L_21:
        /*001c*/ 	.word	index@(_ZN7cutlass13device_kernelINS_4gemm6kernel13GemmUniversalIN4cute5tupleIJiiiiEEENS1_10collective13CollectiveMmaINS1_34MainloopSm90TmaGmmaWarpSpecializedILi6ENS5_IJNS4_1CILi2EEENSA_ILi1EEESC_EEENS1_35KernelTmaWarpSpecializedCooperativeEEENS5_IJNSA_ILi128EEESG_NSA_ILi64EEEEEENS_6half_tENS5_IJlSC_lEEESJ_SK_NS4_8TiledMMAINS4_8MMA_AtomIJNS4_4SM904GMMA26MMA_64x128x16_F32F16F16_SSILNSO_5MajorE0ELSQ_0ELNSO_7ScaleInE1ELSR_1EEEEEENS4_6LayoutISD_NS5_IJSC_NSA_ILi0EEESV_EEEEENS5_IJNS4_10UnderscoreESY_SY_EEEEENS4_13SM90_TMA_LOADENS4_14ComposedLayoutINS4_7SwizzleILi3ELi4ELi3EEENS4_18smem_ptr_flag_bitsILi16EEENSU_INS5_IJNSA_ILi8EEESH_EEENS5_IJSH_SC_EEEEEEEvNS4_8identityENS4_23SM90_TMA_LOAD_MULTICASTES1B_vS1C_EENS_8epilogue10collective18CollectiveEpilogueINS1F_22Sm90TmaWarpSpecializedILi4ELi2ELi16ELb1ELb0EEEJSI_NS5_IJSG_NSA_ILi32EEEEEESJ_SK_SJ_SK_NS1F_6fusion15FusionCallbacksIS1J_NS1M_13LinCombEltActINS1F_6thread4GELUESJ_fSJ_fLNS_15FloatRoundStyleE2EEESI_S1L_JEEES11_NS12_INS13_ILi2ELi4ELi3EEES16_NSU_INS5_IJS17_S1K_EEENS5_IJS1K_SC_EEEEEEENS4_17SM75_U32x4_LDSM_NENS4_14SM90_TMA_STOREES1Y_NS4_17SM90_U32x4_STSM_NENS4_9Copy_AtomIJS21_SJ_EEEvEEEvvEEEEvNT_6ParamsE)
        /*0020*/ 	.word	0x00000000
.L_22:


//--------------------- .nv.compat                --------------------------
	.section	.nv.compat,"",@"SHT_CUDA_COMPAT_INFO"
	.align	4
        /*0000*/ 	.byte	0x02, 0x09, 0x01, 0x00, 0x02, 0x02, 0x04, 0x00, 0x02, 0x05, 0x05, 0x00, 0x03, 0x07, 0x01, 0x01
        /*0010*/ 	.byte	0x02, 0x03, 0x01, 0x00, 0x02, 0x06, 0x01, 0x00, 0x04, 0x0b, 0x08, 0x00, 0x00, 0x00, 0x00, 0x00
        /*0020*/ 	.byte	0x00, 0x00, 0x00, 0x00


//--------------------- .nv.info._ZN7cutlass13device_kernelINS_4gemm6kernel13GemmUniversalIN4cute5tupleIJiiiiEEENS1_10collective13CollectiveMmaINS1_34MainloopSm90TmaGmmaWarpSpecializedILi6ENS5_IJNS4_1CILi2EEENSA_ILi1EEESC_EEENS1_35KernelTmaWarpSpecializedCooperativeEEENS5_IJNSA_ILi128EEESG_NSA_ILi64EEEEEENS_6half_tENS5_IJlSC_lEEESJ_SK_NS4_8TiledMMAINS4_8MMA_AtomIJNS4_4SM904GMMA26MMA_64x128x16_F32F16F16_SSILNSO_5MajorE0ELSQ_0ELNSO_7ScaleInE1ELSR_1EEEEEENS4_6LayoutISD_NS5_IJSC_NSA_ILi0EEESV_EEEEENS5_IJNS4_10UnderscoreESY_SY_EEEEENS4_13SM90_TMA_LOADENS4_14ComposedLayoutINS4_7SwizzleILi3ELi4ELi3EEENS4_18smem_ptr_flag_bitsILi16EEENSU_INS5_IJNSA_ILi8EEESH_EEENS5_IJSH_SC_EEEEEEEvNS4_8identityENS4_23SM90_TMA_LOAD_MULTICASTES1B_vS1C_EENS_8epilogue10collective18CollectiveEpilogueINS1F_22Sm90TmaWarpSpecializedILi4ELi2ELi16ELb1ELb0EEEJSI_NS5_IJSG_NSA_ILi32EEEEEESJ_SK_SJ_SK_NS1F_6fusion15FusionCallbacksIS1J_NS1M_13LinCombEltActINS1F_6thread4GELUESJ_fSJ_fLNS_15FloatRoundStyleE2EEESI_S1L_JEEES11_NS12_INS13_ILi2ELi4ELi3EEES16_NSU_INS5_IJS17_S1K_EEENS5_IJS1K_SC_EEEEEEENS4_17SM75_U32x4_LDSM_NENS4_14SM90_TMA_STOREES1Y_NS4_17SM90_U32x4_STSM_NENS4_9Copy_AtomIJS21_SJ_EEEvEEEvvEEEEvNT_6ParamsE --------------------------
	.section	.nv.info._ZN7cutlass13device_kernelINS_4gemm6kernel13GemmUniversalIN4cute5tupleIJiiiiEEENS1_10collective13CollectiveMmaINS1_34MainloopSm90TmaGmmaWarpSpecializedILi6ENS5_IJNS4_1CILi2EEENSA_ILi1EEESC_EEENS1_35KernelTmaWarpSpecializedCooperativeEEENS5_IJNSA_ILi128EEESG_NSA_ILi64EEEEEENS_6half_tENS5_IJlSC_lEEESJ_SK_NS4_8TiledMMAINS4_8MMA_AtomIJNS4_4SM904GMMA26MMA_64x128x16_F32F16F16_SSILNSO_5MajorE0ELSQ_0ELNSO_7ScaleInE1ELSR_1EEEEEENS4_6LayoutISD_NS5_IJSC_NSA_ILi0EEESV_EEEEENS5_IJNS4_10UnderscoreESY_SY_EEEEENS4_13SM90_TMA_LOADENS4_14ComposedLayoutINS4_7SwizzleILi3ELi4ELi3EEENS4_18smem_ptr_flag_bitsILi16EEENSU_INS5_IJNSA_ILi8EEESH_EEENS5_IJSH_SC_EEEEEEEvNS4_8identityENS4_23SM90_TMA_LOAD_MULTICASTES1B_vS1C_EENS_8epilogue10collective18CollectiveEpilogueINS1F_22Sm90TmaWarpSpecializedILi4ELi2ELi16ELb1ELb0EEEJSI_NS5_IJSG_NSA_ILi32EEEEEESJ_SK_SJ_SK_NS1F_6fusion15FusionCallbacksIS1J_NS1M_13LinCombEltActINS1F_6thread4GELUESJ_fSJ_fLNS_15FloatRoundStyleE2EEESI_S1L_JEEES11_NS12_INS13_ILi2ELi4ELi3EEES16_NSU_INS5_IJS17_S1K_EEENS5_IJS1K_SC_EEEEEEENS4_17SM75_U32x4_LDSM_NENS4_14SM90_TMA_STOREES1Y_NS4_17SM90_U32x4_STSM_NENS4_9Copy_AtomIJS21_SJ_EEEvEEEvvEEEEvNT_6ParamsE,"",@"SHT_CUDA_INFO"
	.sectionflags	@""
	.align	4


	//----- nvinfo : EIATTR_CUDA_API_VERSION
	.align		4
        /*0000*/ 	.byte	0x04, 0x37
        /*0002*/ 	.short	(.L_24 - .L_23)
.L_23:
        /*0004*/ 	.word	0x00000082


	//----- nvinfo : EIATTR_KPARAM_INFO
	.align		4
.L_24:
        /*0008*/ 	.byte	0x04, 0x17
        /*000a*/ 	.short	(.L_26 - .L_25)
.L_25:
        /*000c*/ 	.word	0x00000000
        /*0010*/ 	.short	0x0000
        /*0012*/ 	.short	0x0070
        /*0014*/ 	.byte	0x00, 0xf0, 0x01, 0x1c


	//----- nvinfo : EIATTR_SPARSE_MMA_MASK
	.align		4
.L_26:
        /*0018*/ 	.byte	0x03, 0x50
        /*001a*/ 	.short	0x0000


	//----- nvinfo : EIATTR_MAXREG_COUNT
	.align		4
        /*001c*/ 	.byte	0x03, 0x1b
        /*001e*/ 	.short	0x00a8


	//----- nvinfo : EIATTR_NUM_BARRIERS
	.align		4
        /*0020*/ 	.byte	0x02, 0x4c
        /*0022*/ 	.byte	0x02
	.zero		1


	//----- nvinfo : EIATTR_EXTERNS
	.align		4
        /*0024*/ 	.byte	0x04, 0x0f
        /*0026*/ 	.short	(.L_28 - .L_27)


	//   ....[0]....
	.align		4
.L_27:
        /*0028*/ 	.word	index@(__assertfail)


	//----- nvinfo : EIATTR_MERCURY_ISA_VERSION
	.align		4
.L_28:
        /*002c*/ 	.byte	0x03, 0x5f
        /*002e*/ 	.short	0x0101


	//----- nvinfo : EIATTR_INT_WARP_WIDE_INSTR_OFFSETS
	.align		4
        /*0030*/ 	.byte	0x04, 0x31
        /*0032*/ 	.short	(.L_30 - .L_29)


	//   ....[0]....
.L_29:
        /*0034*/ 	.word	0x00000a30


	//   ....[1]....
        /*0038*/ 	.word	0x00000b00


	//   ....[2]....
        /*003c*/ 	.word	0x00000b90


	//   ....[3]....
        /*0040*/ 	.word	0x000022d0


	//----- nvinfo : EIATTR_COOP_GROUP_MASK_REGIDS
	.align		4
.L_30:
        /*0044*/ 	.byte	0x04, 0x29
        /*0046*/ 	.short	(.L_32 - .L_31)


	//   ....[0]....
.L_31:
        /*0048*/ 	.word	0xffffffff


	//   ....[1]....
        /*004c*/ 	.word	0xffffffff


	//   ....[2]....
        /*0050*/ 	.word	0xffffffff


	//   ....[3]....
        /*0054*/ 	.word	0xffffffff


	//   ....[4]....
        /*0058*/ 	.word	0xffffffff


	//   ....[5]....
        /*005c*/ 	.word	0xffffffff


	//   ....[6]....
        /*0060*/ 	.word	0xffffffff


	//----- nvinfo : EIATTR_COOP_GROUP_INSTR_OFFSETS
	.align		4
.L_32:
        /*0064*/ 	.byte	0x04, 0x28
        /*0066*/ 	.short	(.L_34 - .L_33)


	//   ....[0]....
.L_33:
        /*0068*/ 	.word	0x00000070


	//   ....[1]....
        /*006c*/ 	.word	0x00000080


	//   ....[2]....
        /*0070*/ 	.word	0x00000440


	//   ....[3]....
        /*0074*/ 	.word	0x00000610


	//   ....[4]....
        /*0078*/ 	.word	0x00000830


	//   ....[5]....
        /*007c*/ 	.word	0x00000cc0


	//   ....[6]....
        /*0080*/ 	.word	0x000018f0


	//----- nvinfo : EIATTR_REG_RECONFIG
	.align		4
.L_34:
        /*0084*/ 	.byte	0x01, 0x54
	.zero		2


	//----- nvinfo : EIATTR_SYSCALL_OFFSETS
	.align		4
        /*0088*/ 	.byte	0x04, 0x46
        /*008a*/ 	.short	(.L_36 - .L_35)


	//   ....[0]....
.L_35:
        /*008c*/ 	.word	0x00001ae0


	//   ....[1]....
        /*0090*/ 	.word	0x000025b0


	//   ....[2]....
        /*0094*/ 	.word	0x000026a0


	//----- nvinfo : EIATTR_MBARRIER_INSTR_OFFSETS
	.align		4
.L_36:
        /*0098*/ 	.byte	0x04, 0x39
        /*009a*/ 	.short	(.L_38 - .L_37)


	//   ....[0]....
.L_37:
        /*009c*/ 	.word	0x00000540
        /*00a0*/ 	.word	0x000000ff
        /*00a4*/ 	.word	0x00000000
        /*00a8*/ 	.short	0x0100
        /*00aa*/ 	.byte	0x08
	.zero		1


	//   ....[1]....
        /*00ac*/ 	.word	0x00000550
        /*00b0*/ 	.word	0x000000ff
        /*00b4*/ 	.word	0x00000030
        /*00b8*/ 	.short	0x0100
        /*00ba*/ 	.byte	0x08
	.zero		1


	//   ....[2]....
        /*00bc*/ 	.word	0x00000560
        /*00c0*/ 	.word	0x000000ff
        /*00c4*/ 	.word	0x00000008
        /*00c8*/ 	.short	0x0100
        /*00ca*/ 	.byte	0x08
	.zero		1


	//   ....[3]....
        /*00cc*/ 	.word	0x00000570
        /*00d0*/ 	.word	0x000000ff
        /*00d4*/ 	.word	0x00000038
        /*00d8*/ 	.short	0x0100
        /*00da*/ 	.byte	0x08
	.zero		1


	//   ....[4]....
        /*00dc*/ 	.word	0x00000580
        /*00e0*/ 	.word	0x000000ff
        /*00e4*/ 	.word	0x00000010
        /*00e8*/ 	.short	0x0100
        /*00ea*/ 	.byte	0x08
	.zero		1


	//   ....[5]....
        /*00ec*/ 	.word	0x00000590
        /*00f0*/ 	.word	0x000000ff
        /*00f4*/ 	.word	0x00000040
        /*00f8*/ 	.short	0x0100
        /*00fa*/ 	.byte	0x08
	.zero		1


	//   ....[6]....
        /*00fc*/ 	.word	0x000005a0
        /*0100*/ 	.word	0x000000ff
        /*0104*/ 	.word	0x00000018
        /*0108*/ 	.short	0x0100
        /*010a*/ 	.byte	0x08
	.zero		1


	//   ....[7]....
        /*010c*/ 	.word	0x000005b0
        /*0110*/ 	.word	0x000000ff
        /*0114*/ 	.word	0x00000048
        /*0118*/ 	.short	0x0100
        /*011a*/ 	.byte	0x08
	.zero		1


	//   ....[8]....
        /*011c*/ 	.word	0x000005c0
        /*0120*/ 	.word	0x000000ff
        /*0124*/ 	.word	0x00000020
        /*0128*/ 	.short	0x0100
        /*012a*/ 	.byte	0x08
	.zero		1


	//   ....[9]....
        /*012c*/ 	.word	0x000005d0
        /*0130*/ 	.word	0x000000ff
        /*0134*/ 	.word	0x00000050
        /*0138*/ 	.short	0x0100
        /*013a*/ 	.byte	0x08
	.zero		1


	//   ....[10]....
        /*013c*/ 	.word	0x000005e0
        /*0140*/ 	.word	0x000000ff
        /*0144*/ 	.word	0x00000028
        /*0148*/ 	.short	0x0100
        /*014a*/ 	.byte	0x08
	.zero		1


	//   ....[11]....
        /*014c*/ 	.word	0x000005f0
        /*0150*/ 	.word	0x000000ff
        /*0154*/ 	.word	0x00000058
        /*0158*/ 	.short	0x0100
        /*015a*/ 	.byte	0x08
	.zero		1


	//   ....[12]....
        /*015c*/ 	.word	0x00000750
        /*0160*/ 	.word	0x000000ff
        /*0164*/ 	.word	0x00000060
        /*0168*/ 	.short	0x0100
        /*016a*/ 	.byte	0x08
	.zero		1


	//   ....[13]....
        /*016c*/ 	.word	0x00000760
        /*0170*/ 	.word	0x000000ff
        /*0174*/ 	.word	0x00000080
        /*0178*/ 	.short	0x0100
        /*017a*/ 	.byte	0x08
	.zero		1


	//   ....[14]....
        /*017c*/ 	.word	0x00000770
        /*0180*/ 	.word	0x000000ff
        /*0184*/ 	.word	0x00000068
        /*0188*/ 	.short	0x0100
        /*018a*/ 	.byte	0x08
	.zero		1


	//   ....[15]....
        /*018c*/ 	.word	0x00000780
        /*0190*/ 	.word	0x000000ff
        /*0194*/ 	.word	0x00000088
        /*0198*/ 	.short	0x0100
        /*019a*/ 	.byte	0x08
	.zero		1


	//   ....[16]....
        /*019c*/ 	.word	0x00000790
        /*01a0*/ 	.word	0x000000ff
        /*01a4*/ 	.word	0x00000070
        /*01a8*/ 	.short	0x0100
        /*01aa*/ 	.byte	0x08
	.zero		1


	//   ....[17]....
        /*01ac*/ 	.word	0x000007a0
        /*01b0*/ 	.word	0x000000ff
        /*01b4*/ 	.word	0x00000090
        /*01b8*/ 	.short	0x0100
        /*01ba*/ 	.byte	0x08
	.zero		1


	//   ....[18]....
        /*01bc*/ 	.word	0x000007b0
        /*01c0*/ 	.word	0x000000ff
        /*01c4*/ 	.word	0x00000078
        /*01c8*/ 	.short	0x0100
        /*01ca*/ 	.byte	0x08
	.zero		1


	//   ....[19]....
        /*01cc*/ 	.word	0x000007c0
        /*01d0*/ 	.word	0x000000ff
        /*01d4*/ 	.word	0x00000098
        /*01d8*/ 	.short	0x0100
        /*01da*/ 	.byte	0x08
	.zero		1


	//   ....[20]....
        /*01dc*/ 	.word	0x00000c00
        /*01e0*/ 	.word	0x000000ff
        /*01e4*/ 	.word	0x000000a0
        /*01e8*/ 	.short	0x0100
        /*01ea*/ 	.byte	0x06
	.zero		1


	//   ....[21]....
        /*01ec*/ 	.word	0x00000c70
        /*01f0*/ 	.word	0x000000ff
        /*01f4*/ 	.word	0x000000a8
        /*01f8*/ 	.short	0x0100
        /*01fa*/ 	.byte	0x06
	.zero		1


	//   ....[22]....
        /*01fc*/ 	.word	0x00001b60
        /*0200*/ 	.word	0x00000003
        /*0204*/ 	.word	0x00000000
        /*0208*/ 	.short	0x010a
        /*020a*/ 	.byte	0x3f
	.zero		1


	//   ....[23]....
        /*020c*/ 	.word	0x00001bc0
        /*0210*/ 	.word	0x00000003
        /*0214*/ 	.word	0x00000000
        /*0218*/ 	.short	0x010a
        /*021a*/ 	.byte	0x3f
	.zero		1


	//   ....[24]....
        /*021c*/ 	.word	0x00001ee0
        /*0220*/ 	.word	0x000000ff
        /*0224*/ 	.word	0x00000000
        /*0228*/ 	.short	0x010a
        /*022a*/ 	.byte	0x04
	.zero		1


	//   ....[25]....
        /*022c*/ 	.word	0x00001f20
        /*0230*/ 	.word	0x000000ff
        /*0234*/ 	.word	0x00000000
        /*0238*/ 	.short	0x010a
        /*023a*/ 	.byte	0x04
	.zero		1


	//   ....[26]....
        /*023c*/ 	.word	0x00002180
        /*0240*/ 	.word	0x00000005
        /*0244*/ 	.word	0x00000000
        /*0248*/ 	.short	0x0101
        /*024a*/ 	.byte	0x3f
	.zero		1


	//   ....[27]....
        /*024c*/ 	.word	0x00002370
        /*0250*/ 	.word	0x00000003
        /*0254*/ 	.word	0x00000000
        /*0258*/ 	.short	0x0101
        /*025a*/ 	.byte	0x3f
	.zero		1


	//   ....[28]....
        /*025c*/ 	.word	0x00002b70
        /*0260*/ 	.word	0x000000ff
        /*0264*/ 	.word	0x00000060
        /*0268*/ 	.short	0x010a
        /*026a*/ 	.byte	0x33
	.zero		1


	//   ....[29]....
        /*026c*/ 	.word	0x00004b60
        /*0270*/ 	.word	0x000000ff
        /*0274*/ 	.word	0x00000000
        /*0278*/ 	.short	0x0101
        /*027a*/ 	.byte	0x04
	.zero		1


	//   ....[30]....
        /*027c*/ 	.word	0x00004c40
        /*0280*/ 	.word	0x0000001b
        /*0284*/ 	.word	0x00000060
        /*0288*/ 	.short	0x010a
        /*028a*/ 	.byte	0x3f
	.zero		1


	//   ....[31]....
        /*028c*/ 	.word	0x00006b40
        /*0290*/ 	.word	0x000000ff
        /*0294*/ 	.word	0x00000000
        /*0298*/ 	.short	0x0101
        /*029a*/ 	.byte	0x04
	.zero		1


	//   ....[32]....
        /*029c*/ 	.word	0x00006c30
        /*02a0*/ 	.word	0x00000019
        /*02a4*/ 	.word	0x00000060
        /*02a8*/ 	.short	0x010a
        /*02aa*/ 	.byte	0x3f
	.zero		1


	//   ....[33]....
        /*02ac*/ 	.word	0x00008b70
        /*02b0*/ 	.word	0x000000ff
        /*02b4*/ 	.word	0x00000000
        /*02b8*/ 	.short	0x0101
        /*02ba*/ 	.byte	0x04
	.zero		1


	//   ....[34]....
        /*02bc*/ 	.word	0x00008c50
        /*02c0*/ 	.word	0x0000001a
        /*02c4*/ 	.word	0x00000060
        /*02c8*/ 	.short	0x010a
        /*02ca*/ 	.byte	0x3f
	.zero		1


	//   ....[35]....
        /*02cc*/ 	.word	0x0000ab40
        /*02d0*/ 	.word	0x000000ff
        /*02d4*/ 	.word	0x00000000
        /*02d8*/ 	.short	0x0101
        /*02da*/ 	.byte	0x04
	.zero		1


	//   ....[36]....
        /*02dc*/ 	.word	0x0000b410
        /*02e0*/ 	.word	0x000000ff
        /*02e4*/ 	.word	0x00000000
        /*02e8*/ 	.short	0x0101
        /*02ea*/ 	.byte	0x04
	.zero		1


	//   ....[37]....
        /*02ec*/ 	.word	0x0000ba20
        /*02f0*/ 	.word	0x000000ff
        /*02f4*/ 	.word	0x000000a8
        /*02f8*/ 	.short	0x010a
        /*02fa*/ 	.byte	0x04
	.zero		1


	//   ....[38]....
        /*02fc*/ 	.word	0x0000be30
        /*0300*/ 	.word	0x000000ff
        /*0304*/ 	.word	0x00000080
        /*0308*/ 	.short	0x010a
        /*030a*/ 	.byte	0x05
	.zero		1


	//   ....[39]....
        /*030c*/ 	.word	0x0000bf20
        /*0310*/ 	.word	0x000000ff
        /*0314*/ 	.word	0x00000060
        /*0318*/ 	.short	0x010b
        /*031a*/ 	.byte	0x05
	.zero		1


	//   ....[40]....
        /*031c*/ 	.word	0x0000bf80
        /*0320*/ 	.word	0x000000ff
        /*0324*/ 	.word	0x00000000
        /*0328*/ 	.short	0x0101
        /*032a*/ 	.byte	0x04
	.zero		1


	//   ....[41]....
        /*032c*/ 	.word	0x0000bfb0
        /*0330*/ 	.word	0x000000ff
        /*0334*/ 	.word	0x00000088
        /*0338*/ 	.short	0x010a
        /*033a*/ 	.byte	0x05
	.zero		1


	//   ....[42]....
        /*033c*/ 	.word	0x0000c0c0
        /*0340*/ 	.word	0x000000ff
        /*0344*/ 	.word	0x00000068
        /*0348*/ 	.short	0x010b
        /*034a*/ 	.byte	0x05
	.zero		1


	//   ....[43]....
        /*034c*/ 	.word	0x0000c120
        /*0350*/ 	.word	0x000000ff
        /*0354*/ 	.word	0x00000000
        /*0358*/ 	.short	0x0101
        /*035a*/ 	.byte	0x04
	.zero		1


	//   ....[44]....
        /*035c*/ 	.word	0x0000c150
        /*0360*/ 	.word	0x000000ff
        /*0364*/ 	.word	0x00000090
        /*0368*/ 	.short	0x010a
        /*036a*/ 	.byte	0x05
	.zero		1


	//   ....[45]....
        /*036c*/ 	.word	0x0000c260
        /*0370*/ 	.word	0x000000ff
        /*0374*/ 	.word	0x00000070
        /*0378*/ 	.short	0x010b
        /*037a*/ 	.byte	0x05
	.zero		1


	//   ....[46]....
        /*037c*/ 	.word	0x0000c2c0
        /*0380*/ 	.word	0x000000ff
        /*0384*/ 	.word	0x00000000
        /*0388*/ 	.short	0x0101
        /*038a*/ 	.byte	0x04
	.zero		1


	//   ....[47]....
        /*038c*/ 	.word	0x0000c2f0
        /*0390*/ 	.word	0x000000ff
        /*0394*/ 	.word	0x00000098
        /*0398*/ 	.short	0x010a
        /*039a*/ 	.byte	0x05
	.zero		1


	//   ....[48]....
        /*039c*/ 	.word	0x0000c400
        /*03a0*/ 	.word	0x000000ff
        /*03a4*/ 	.word	0x00000078
        /*03a8*/ 	.short	0x010b
        /*03aa*/ 	.byte	0x05
	.zero		1


	//   ....[49]....
        /*03ac*/ 	.word	0x0000c4f0
        /*03b0*/ 	.word	0x000000ff
        /*03b4*/ 	.word	0x00000000
        /*03b8*/ 	.short	0x0101
        /*03ba*/ 	.byte	0x04
	.zero		1


	//   ....[50]....
        /*03bc*/ 	.word	0x0000cb30
        /*03c0*/ 	.word	0x00000003
        /*03c4*/ 	.word	0x00000080
        /*03c8*/ 	.short	0x010a
        /*03ca*/ 	.byte	0x3f
	.zero		1


	//   ....[51]....
        /*03cc*/ 	.word	0x0000cb70
        /*03d0*/ 	.word	0x00000003
        /*03d4*/ 	.word	0x00000088
        /*03d8*/ 	.short	0x010a
        /*03da*/ 	.byte	0x3f
	.zero		1


	//   ....[52]....
        /*03dc*/ 	.word	0x0000cbb0
        /*03e0*/ 	.word	0x00000003
        /*03e4*/ 	.word	0x00000090
        /*03e8*/ 	.short	0x010a
        /*03ea*/ 	.byte	0x3f
	.zero		1


	//   ....[53]....
        /*03ec*/ 	.word	0x0000cc00
        /*03f0*/ 	.word	0x00000003
        /*03f4*/ 	.word	0x00000098
        /*03f8*/ 	.short	0x010a
        /*03fa*/ 	.byte	0x3f
	.zero		1


	//   ....[54]....
        /*03fc*/ 	.word	0x0000cf50
        /*0400*/ 	.word	0x0000000e
        /*0404*/ 	.word	0x00000030
        /*0408*/ 	.short	0x010a
        /*040a*/ 	.byte	0x3f
	.zero		1


	//   ....[55]....
        /*040c*/ 	.word	0x0000d2e0
        /*0410*/ 	.word	0x00000006
        /*0414*/ 	.word	0x000000a8
        /*0418*/ 	.short	0x0101
        /*041a*/ 	.byte	0x3f
	.zero		1


	//   ....[56]....
        /*041c*/ 	.word	0x0000d9f0
        /*0420*/ 	.word	0x00000007
        /*0424*/ 	.word	0x00000000
        /*0428*/ 	.short	0x010a
        /*042a*/ 	.byte	0x3f
	.zero		1


	//   ....[57]....
        /*042c*/ 	.word	0x0000da70
        /*0430*/ 	.word	0x00000008
        /*0434*/ 	.word	0x00000000
        /*0438*/ 	.short	0x010a
        /*043a*/ 	.byte	0x3f
	.zero		1


	//   ....[58]....
        /*043c*/ 	.word	0x0000db00
        /*0440*/ 	.word	0x00000009
        /*0444*/ 	.word	0x00000000
        /*0448*/ 	.short	0x010a
        /*044a*/ 	.byte	0x3f
	.zero		1


	//   ....[59]....
        /*044c*/ 	.word	0x0000db90
        /*0450*/ 	.word	0x00000008
        /*0454*/ 	.word	0x00000000
        /*0458*/ 	.short	0x010a
        /*045a*/ 	.byte	0x3f
	.zero		1


	//   ....[60]....
        /*045c*/ 	.word	0x0000dc20
        /*0460*/ 	.word	0x0000000b
        /*0464*/ 	.word	0x00000000
        /*0468*/ 	.short	0x010a
        /*046a*/ 	.byte	0x3f
	.zero		1


	//   ....[61]....
        /*046c*/ 	.word	0x0000dcb0
        /*0470*/ 	.word	0x00000003
        /*0474*/ 	.word	0x00000000
        /*0478*/ 	.short	0x010a
        /*047a*/ 	.byte	0x3f
	.zero		1


	//   ....[62]....
        /*047c*/ 	.word	0x0000dd10
        /*0480*/ 	.word	0x00000003
        /*0484*/ 	.word	0x00000000
        /*0488*/ 	.short	0x010a
        /*048a*/ 	.byte	0x3f
	.zero		1


	//   ....[63]....
        /*048c*/ 	.word	0x0000dd70
        /*0490*/ 	.word	0x00000005
        /*0494*/ 	.word	0x00000000
        /*0498*/ 	.short	0x010a
        /*049a*/ 	.byte	0x3f
	.zero		1


	//   ....[64]....
        /*049c*/ 	.word	0x0000ddd0
        /*04a0*/ 	.word	0x00000004
        /*04a4*/ 	.word	0x00000060
        /*04a8*/ 	.short	0x010a
        /*04aa*/ 	.byte	0x3f
	.zero		1


	//   ....[65]....
        /*04ac*/ 	.word	0x0000de20
        /*04b0*/ 	.word	0x0000001b
        /*04b4*/ 	.word	0x00000060
        /*04b8*/ 	.short	0x010a
        /*04ba*/ 	.byte	0x3f
	.zero		1


	//   ....[66]....
        /*04bc*/ 	.word	0x0000de70
        /*04c0*/ 	.word	0x00000019
        /*04c4*/ 	.word	0x00000060
        /*04c8*/ 	.short	0x010a
        /*04ca*/ 	.byte	0x3f
	.zero		1


	//   ....[67]....
        /*04cc*/ 	.word	0x0000dec0
        /*04d0*/ 	.word	0x0000001a
        /*04d4*/ 	.word	0x00000060
        /*04d8*/ 	.short	0x010a
        /*04da*/ 	.byte	0x3f
	.zero		1


	//   ....[68]....
        /*04dc*/ 	.word	0x0000df20
        /*04e0*/ 	.word	0x00000003
        /*04e4*/ 	.word	0x000000a8
        /*04e8*/ 	.short	0x010a
        /*04ea*/ 	.byte	0x3f
	.zero		1


	//   ....[69]....
        /*04ec*/ 	.word	0x0000df80
        /*04f0*/ 	.word	0x00000005
        /*04f4*/ 	.word	0x00000080
        /*04f8*/ 	.short	0x010a
        /*04fa*/ 	.byte	0x3f
	.zero		1


	//   ....[70]....
        /*04fc*/ 	.word	0x0000dfe0
        /*0500*/ 	.word	0x00000005
        /*0504*/ 	.word	0x00000088
        /*0508*/ 	.short	0x010a
        /*050a*/ 	.byte	0x3f
	.zero		1


	//   ....[71]....
        /*050c*/ 	.word	0x0000e040
        /*0510*/ 	.word	0x00000005
        /*0514*/ 	.word	0x00000090
        /*0518*/ 	.short	0x010a
        /*051a*/ 	.byte	0x3f
	.zero		1


	//   ....[72]....
        /*051c*/ 	.word	0x0000e0a0
        /*0520*/ 	.word	0x00000005
        /*0524*/ 	.word	0x00000098
        /*0528*/ 	.short	0x010a
        /*052a*/ 	.byte	0x3f
	.zero		1


	//   ....[73]....
        /*052c*/ 	.word	0x0000e0f0
        /*0530*/ 	.word	0x00000003
        /*0534*/ 	.word	0x00000080
        /*0538*/ 	.short	0x010a
        /*053a*/ 	.byte	0x3f
	.zero		1


	//   ....[74]....
        /*053c*/ 	.word	0x0000e140
        /*0540*/ 	.word	0x00000003
        /*0544*/ 	.word	0x00000088
        /*0548*/ 	.short	0x010a
        /*054a*/ 	.byte	0x3f
	.zero		1


	//   ....[75]....
        /*054c*/ 	.word	0x0000e190
        /*0550*/ 	.word	0x00000003
        /*0554*/ 	.word	0x00000090
        /*0558*/ 	.short	0x010a
        /*055a*/ 	.byte	0x3f
	.zero		1


	//   ....[76]....
        /*055c*/ 	.word	0x0000e260
        /*0560*/ 	.word	0x0000000e
        /*0564*/ 	.word	0x00000030
        /*0568*/ 	.short	0x010a
        /*056a*/ 	.byte	0x3f
	.zero		1


	//   ....[77]....
        /*056c*/ 	.word	0x0000e330
        /*0570*/ 	.word	0x00000007
        /*0574*/ 	.word	0x00000000
        /*0578*/ 	.short	0x010a
        /*057a*/ 	.byte	0x3f
	.zero		1


	//   ....[78]....
        /*057c*/ 	.word	0x0000e380
        /*0580*/ 	.word	0x00000008
        /*0584*/ 	.word	0x00000000
        /*0588*/ 	.short	0x010a
        /*058a*/ 	.byte	0x3f
	.zero		1


	//   ....[79]....
        /*058c*/ 	.word	0x0000e3d0
        /*0590*/ 	.word	0x00000009
        /*0594*/ 	.word	0x00000000
        /*0598*/ 	.short	0x010a
        /*059a*/ 	.byte	0x3f
	.zero		1


	//   ....[80]....
        /*059c*/ 	.word	0x0000e420
        /*05a0*/ 	.word	0x00000008
        /*05a4*/ 	.word	0x00000000
        /*05a8*/ 	.short	0x010a
        /*05aa*/ 	.byte	0x3f
	.zero		1


	//   ....[81]....
        /*05ac*/ 	.word	0x0000e470
        /*05b0*/ 	.word	0x0000000b
        /*05b4*/ 	.word	0x00000000
        /*05b8*/ 	.short	0x010a
        /*05ba*/ 	.byte	0x3f
	.zero		1


	//----- nvinfo : EIATTR_NUM_MBARRIERS
	.align		4
.L_38:
        /*05bc*/ 	.byte	0x03, 0x38
        /*05be*/ 	.short	0x0016


	//----- nvinfo : EIATTR_EXIT_INSTR_OFFSETS
	.align		4
        /*05c0*/ 	.byte	0x04, 0x1c
        /*05c2*/ 	.short	(.L_40 - .L_39)


	//   ....[0]....
.L_39:
        /*05c4*/ 	.word	0x0000dd00


	//----- nvinfo : EIATTR_MAX_THREADS
	.align		4
.L_40:
        /*05c8*/ 	.byte	0x04, 0x05
        /*05ca*/ 	.short	(.L_42 - .L_41)
.L_41:
        /*05cc*/ 	.word	0x00000180
        /*05d0*/ 	.word	0x00000001
        /*05d4*/ 	.word	0x00000001


	//----- nvinfo : EIATTR_CRS_STACK_SIZE
	.align		4
.L_42:
        /*05d8*/ 	.byte	0x04, 0x1e
        /*05da*/ 	.short	(.L_44 - .L_43)
.L_43:
        /*05dc*/ 	.word	0x00000000


	//----- nvinfo : EIATTR_CBANK_PARAM_SIZE
	.align		4
.L_44:
        /*05e0*/ 	.byte	0x03, 0x19
        /*05e2*/ 	.short	0x0770


	//----- nvinfo : EIATTR_PARAM_CBANK
	.align		4
        /*05e4*/ 	.byte	0x04, 0x0a
        /*05e6*/ 	.short	(.L_46 - .L_45)
	.align		4
.L_45:
        /*05e8*/ 	.word	index@(.nv.constant0._ZN7cutlass13device_kernelINS_4gemm6kernel13GemmUniversalIN4cute5tupleIJiiiiEEENS1_10collective13CollectiveMmaINS1_34MainloopSm90TmaGmmaWarpSpecializedILi6ENS5_IJNS4_1CILi2EEENSA_ILi1EEESC_EEENS1_35KernelTmaWarpSpecializedCooperativeEEENS5_IJNSA_ILi128EEESG_NSA_ILi64EEEEEENS_6half_tENS5_IJlSC_lEEESJ_SK_NS4_8TiledMMAINS4_8MMA_AtomIJNS4_4SM904GMMA26MMA_64x128x16_F32F16F16_SSILNSO_5MajorE0ELSQ_0ELNSO_7ScaleInE1ELSR_1EEEEEENS4_6LayoutISD_NS5_IJSC_NSA_ILi0EEESV_EEEEENS5_IJNS4_10UnderscoreESY_SY_EEEEENS4_13SM90_TMA_LOADENS4_14ComposedLayoutINS4_7SwizzleILi3ELi4ELi3EEENS4_18smem_ptr_flag_bitsILi16EEENSU_INS5_IJNSA_ILi8EEESH_EEENS5_IJSH_SC_EEEEEEEvNS4_8identityENS4_23SM90_TMA_LOAD_MULTICASTES1B_vS1C_EENS_8epilogue10collective18CollectiveEpilogueINS1F_22Sm90TmaWarpSpecializedILi4ELi2ELi16ELb1ELb0EEEJSI_NS5_IJSG_NSA_ILi32EEEEEESJ_SK_SJ_SK_NS1F_6fusion15FusionCallbacksIS1J_NS1M_13LinCombEltActINS1F_6thread4GELUESJ_fSJ_fLNS_15FloatRoundStyleE2EEESI_S1L_JEEES11_NS12_INS13_ILi2ELi4ELi3EEES16_NSU_INS5_IJS17_S1K_EEENS5_IJS1K_SC_EEEEEEENS4_17SM75_U32x4_LDSM_NENS4_14SM90_TMA_STOREES1Y_NS4_17SM90_U32x4_STSM_NENS4_9Copy_AtomIJS21_SJ_EEEvEEEvvEEEEvNT_6ParamsE)
        /*05ec*/ 	.short	0x0210
        /*05ee*/ 	.short	0x0770


	//----- nvinfo : EIATTR_SW_WAR
	.align		4
.L_46:
        /*05f0*/ 	.byte	0x04, 0x36
        /*05f2*/ 	.short	(.L_48 - .L_47)
.L_47:
        /*05f4*/ 	.word	0x00000008
.L_48:


//--------------------- .nv.callgraph             --------------------------
	.section	.nv.callgraph,"",@"SHT_CUDA_CALLGRAPH"
	.align	4
	.sectionentsize	8
	.align		4
        /*0000*/ 	.word	0x00000000
	.align		4
        /*0004*/ 	.word	0xffffffff
	.align		4
        /*0008*/ 	.word	index@(_ZN7cutlass13device_kernelINS_4gemm6kernel13GemmUniversalIN4cute5tupleIJiiiiEEENS1_10collective13CollectiveMmaINS1_34MainloopSm90TmaGmmaWarpSpecializedILi6ENS5_IJNS4_1CILi2EEENSA_ILi1EEESC_EEENS1_35KernelTmaWarpSpecializedCooperativeEEENS5_IJNSA_ILi128EEESG_NSA_ILi64EEEEEENS_6half_tENS5_IJlSC_lEEESJ_SK_NS4_8TiledMMAINS4_8MMA_AtomIJNS4_4SM904GMMA26MMA_64x128x16_F32F16F16_SSILNSO_5MajorE0ELSQ_0ELNSO_7ScaleInE1ELSR_1EEEEEENS4_6LayoutISD_NS5_IJSC_NSA_ILi0EEESV_EEEEENS5_IJNS4_10UnderscoreESY_SY_EEEEENS4_13SM90_TMA_LOADENS4_14ComposedLayoutINS4_7SwizzleILi3ELi4ELi3EEENS4_18smem_ptr_flag_bitsILi16EEENSU_INS5_IJNSA_ILi8EEESH_EEENS5_IJSH_SC_EEEEEEEvNS4_8identityENS4_23SM90_TMA_LOAD_MULTICASTES1B_vS1C_EENS_8epilogue10collective18CollectiveEpilogueINS1F_22Sm90TmaWarpSpecializedILi4ELi2ELi16ELb1ELb0EEEJSI_NS5_IJSG_NSA_ILi32EEEEEESJ_SK_SJ_SK_NS1F_6fusion15FusionCallbacksIS1J_NS1M_13LinCombEltActINS1F_6thread4GELUESJ_fSJ_fLNS_15FloatRoundStyleE2EEESI_S1L_JEEES11_NS12_INS13_ILi2ELi4ELi3EEES16_NSU_INS5_IJS17_S1K_EEENS5_IJS1K_SC_EEEEEEENS4_17SM75_U32x4_LDSM_NENS4_14SM90_TMA_STOREES1Y_NS4_17SM90_U32x4_STSM_NENS4_9Copy_AtomIJS21_SJ_EEEvEEEvvEEEEvNT_6ParamsE)
	.align		4
        /*000c*/ 	.word	index@(__assertfail)
	.align		4
        /*0010*/ 	.word	0x00000000
	.align		4
        /*0014*/ 	.word	0xfffffffe
	.align		4
        /*0018*/ 	.word	0x00000000
	.align		4
        /*001c*/ 	.word	0xfffffffd
	.align		4
        /*0020*/ 	.word	0x00000000
	.align		4
        /*0024*/ 	.word	0xfffffffc


//--------------------- .nv.constant4             --------------------------
	.section	.nv.constant4,"a",@progbits
	.align	8
	.align		8
.nv.constant4:
        /*0000*/ 	.dword	__assertfail
	.align		8
        /*0008*/ 	.dword	__unnamed_1
	.align		8
        /*0010*/ 	.dword	__unnamed_2
	.align		8
        /*0018*/ 	.dword	_ZN39_INTERNAL_b787a0d9_4_k_cu_cf3cb49e_27824cuda3std3__45__cpo5beginE
	.align		8
        /*0020*/ 	.dword	_ZN39_INTERNAL_b787a0d9_4_k_cu_cf3cb49e_27824cuda3std3__45__cpo3endE
	.align		8
        /*0028*/ 	.dword	_ZN39_INTERNAL_b787a0d9_4_k_cu_cf3cb49e_27824cuda3std3__45__cpo6cbeginE
	.align		8
        /*0030*/ 	.dword	_ZN39_INTERNAL_b787a0d9_4_k_cu_cf3cb49e_27824cuda3std3__45__cpo4cendE
	.align		8
        /*0038*/ 	.dword	_ZN39_INTERNAL_b787a0d9_4_k_cu_cf3cb49e_27824cuda3std3__441_GLOBAL__N__b787a0d9_4_k_cu_cf3cb49e_27826ignoreE
	.align		8
        /*0040*/ 	.dword	_ZN39_INTERNAL_b787a0d9_4_k_cu_cf3cb49e_27824cuda3std3__419piecewise_constructE
	.align		8
        /*0048*/ 	.dword	_ZN39_INTERNAL_b787a0d9_4_k_cu_cf3cb49e_27824cuda3std3__48in_placeE
	.align		8
        /*0050*/ 	.dword	_ZN39_INTERNAL_b787a0d9_4_k_cu_cf3cb49e_27824cuda3std6ranges3__45__cpo4swapE
	.align		8
        /*0058*/ 	.dword	_ZN39_INTERNAL_b787a0d9_4_k_cu_cf3cb49e_27824cuda3std6ranges3__45__cpo9iter_moveE
	.align		8
        /*0060*/ 	.dword	_ZN39_INTERNAL_b787a0d9_4_k_cu_cf3cb49e_27824cute7productE
	.align		8
        /*0068*/ 	.dword	_ZN39_INTERNAL_b787a0d9_4_k_cu_cf3cb49e_27824cute1_E
	.align		8
        /*0070*/ 	.dword	$str$22
	.align		8
        /*0078*/ 	.dword	$str$23
	.align		8
        /*0080*/ 	.dword	$str$26
	.align		8
        /*0088*/ 	.dword	$str$27


//--------------------- .text._ZN7cutlass13device_kernelINS_4gemm6kernel13GemmUniversalIN4cute5tupleIJiiiiEEENS1_10collective13CollectiveMmaINS1_34MainloopSm90TmaGmmaWarpSpecializedILi6ENS5_IJNS4_1CILi2EEENSA_ILi1EEESC_EEENS1_35KernelTmaWarpSpecializedCooperativeEEENS5_IJNSA_ILi128EEESG_NSA_ILi64EEEEEENS_6half_tENS5_IJlSC_lEEESJ_SK_NS4_8TiledMMAINS4_8MMA_AtomIJNS4_4SM904GMMA26MMA_64x128x16_F32F16F16_SSILNSO_5MajorE0ELSQ_0ELNSO_7ScaleInE1ELSR_1EEEEEENS4_6LayoutISD_NS5_IJSC_NSA_ILi0EEESV_EEEEENS5_IJNS4_10UnderscoreESY_SY_EEEEENS4_13SM90_TMA_LOADENS4_14ComposedLayoutINS4_7SwizzleILi3ELi4ELi3EEENS4_18smem_ptr_flag_bitsILi16EEENSU_INS5_IJNSA_ILi8EEESH_EEENS5_IJSH_SC_EEEEEEEvNS4_8identityENS4_23SM90_TMA_LOAD_MULTICASTES1B_vS1C_EENS_8epilogue10collective18CollectiveEpilogueINS1F_22Sm90TmaWarpSpecializedILi4ELi2ELi16ELb1ELb0EEEJSI_NS5_IJSG_NSA_ILi32EEEEEESJ_SK_SJ_SK_NS1F_6fusion15FusionCallbacksIS1J_NS1M_13LinCombEltActINS1F_6thread4GELUESJ_fSJ_fLNS_15FloatRoundStyleE2EEESI_S1L_JEEES11_NS12_INS13_ILi2ELi4ELi3EEES16_NSU_INS5_IJS17_S1K_EEENS5_IJS1K_SC_EEEEEEENS4_17SM75_U32x4_LDSM_NENS4_14SM90_TMA_STOREES1Y_NS4_17SM90_U32x4_STSM_NENS4_9Copy_AtomIJS21_SJ_EEEvEEEvvEEEEvNT_6ParamsE --------------------------
	.section	.text._ZN7cutlass13device_kernelINS_4gemm6kernel13GemmUniversalIN4cute5tupleIJiiiiEEENS1_10collective13CollectiveMmaINS1_34MainloopSm90TmaGmmaWarpSpecializedILi6ENS5_IJNS4_1CILi2EEENSA_ILi1EEESC_EEENS1_35KernelTmaWarpSpecializedCooperativeEEENS5_IJNSA_ILi128EEESG_NSA_ILi64EEEEEENS_6half_tENS5_IJlSC_lEEESJ_SK_NS4_8TiledMMAINS4_8MMA_AtomIJNS4_4SM904GMMA26MMA_64x128x16_F32F16F16_SSILNSO_5MajorE0ELSQ_0ELNSO_7ScaleInE1ELSR_1EEEEEENS4_6LayoutISD_NS5_IJSC_NSA_ILi0EEESV_EEEEENS5_IJNS4_10UnderscoreESY_SY_EEEEENS4_13SM90_TMA_LOADENS4_14ComposedLayoutINS4_7SwizzleILi3ELi4ELi3EEENS4_18smem_ptr_flag_bitsILi16EEENSU_INS5_IJNSA_ILi8EEESH_EEENS5_IJSH_SC_EEEEEEEvNS4_8identityENS4_23SM90_TMA_LOAD_MULTICASTES1B_vS1C_EENS_8epilogue10collective18CollectiveEpilogueINS1F_22Sm90TmaWarpSpecializedILi4ELi2ELi16ELb1ELb0EEEJSI_NS5_IJSG_NSA_ILi32EEEEEESJ_SK_SJ_SK_NS1F_6fusion15FusionCallbacksIS1J_NS1M_13LinCombEltActINS1F_6thread4GELUESJ_fSJ_fLNS_15FloatRoundStyleE2EEESI_S1L_JEEES11_NS12_INS13_ILi2ELi4ELi3EEES16_NSU_INS5_IJS17_S1K_EEENS5_IJS1K_SC_EEEEEEENS4_17SM75_U32x4_LDSM_NENS4_14SM90_TMA_STOREES1Y_NS4_17SM90_U32x4_STSM_NENS4_9Copy_AtomIJS21_SJ_EEEvEEEvvEEEEvNT_6ParamsE,"ax",@progbits
	.align	128
.text._ZN7cutlass13device_kernelINS_4gemm6kernel13GemmUniversalIN4cute5tupleIJiiiiEEENS1_10collective13CollectiveMmaINS1_34MainloopSm90TmaGmmaWarpSpecializedILi6ENS5_IJNS4_1CILi2EEENSA_ILi1EEESC_EEENS1_35KernelTmaWarpSpecializedCooperativeEEENS5_IJNSA_ILi128EEESG_NSA_ILi64EEEEEENS_6half_tENS5_IJlSC_lEEESJ_SK_NS4_8TiledMMAINS4_8MMA_AtomIJNS4_4SM904GMMA26MMA_64x128x16_F32F16F16_SSILNSO_5MajorE0ELSQ_0ELNSO_7ScaleInE1ELSR_1EEEEEENS4_6LayoutISD_NS5_IJSC_NSA_ILi0EEESV_EEEEENS5_IJNS4_10UnderscoreESY_SY_EEEEENS4_13SM90_TMA_LOADENS4_14ComposedLayoutINS4_7SwizzleILi3ELi4ELi3EEENS4_18smem_ptr_flag_bitsILi16EEENSU_INS5_IJNSA_ILi8EEESH_EEENS5_IJSH_SC_EEEEEEEvNS4_8identityENS4_23SM90_TMA_LOAD_MULTICASTES1B_vS1C_EENS_8epilogue10collective18CollectiveEpilogueINS1F_22Sm90TmaWarpSpecializedILi4ELi2ELi16ELb1ELb0EEEJSI_NS5_IJSG_NSA_ILi32EEEEEESJ_SK_SJ_SK_NS1F_6fusion15FusionCallbacksIS1J_NS1M_13LinCombEltActINS1F_6thread4GELUESJ_fSJ_fLNS_15FloatRoundStyleE2EEESI_S1L_JEEES11_NS12_INS13_ILi2ELi4ELi3EEES16_NSU_INS5_IJS17_S1K_EEENS5_IJS1K_SC_EEEEEEENS4_17SM75_U32x4_LDSM_NENS4_14SM90_TMA_STOREES1Y_NS4_17SM90_U32x4_STSM_NENS4_9Copy_AtomIJS21_SJ_EEEvEEEvvEEEEvNT_6ParamsE:
        .type           _ZN7cutlass13device_kernelINS_4gemm6kernel13GemmUniversalIN4cute5tupleIJiiiiEEENS1_10collective13CollectiveMmaINS1_34MainloopSm90TmaGmmaWarpSpecializedILi6ENS5_IJNS4_1CILi2EEENSA_ILi1EEESC_EEENS1_35KernelTmaWarpSpecializedCooperativeEEENS5_IJNSA_ILi128EEESG_NSA_ILi64EEEEEENS_6half_tENS5_IJlSC_lEEESJ_SK_NS4_8TiledMMAINS4_8MMA_AtomIJNS4_4SM904GMMA26MMA_64x128x16_F32F16F16_SSILNSO_5MajorE0ELSQ_0ELNSO_7ScaleInE1ELSR_1EEEEEENS4_6LayoutISD_NS5_IJSC_NSA_ILi0EEESV_EEEEENS5_IJNS4_10UnderscoreESY_SY_EEEEENS4_13SM90_TMA_LOADENS4_14ComposedLayoutINS4_7SwizzleILi3ELi4ELi3EEENS4_18smem_ptr_flag_bitsILi16EEENSU_INS5_IJNSA_ILi8EEESH_EEENS5_IJSH_SC_EEEEEEEvNS4_8identityENS4_23SM90_TMA_LOAD_MULTICASTES1B_vS1C_EENS_8epilogue10collective18CollectiveEpilogueINS1F_22Sm90TmaWarpSpecializedILi4ELi2ELi16ELb1ELb0EEEJSI_NS5_IJSG_NSA_ILi32EEEEEESJ_SK_SJ_SK_NS1F_6fusion15FusionCallbacksIS1J_NS1M_13LinCombEltActINS1F_6thread4GELUESJ_fSJ_fLNS_15FloatRoundStyleE2EEESI_S1L_JEEES11_NS12_INS13_ILi2ELi4ELi3EEES16_NSU_INS5_IJS17_S1K_EEENS5_IJS1K_SC_EEEEEEENS4_17SM75_U32x4_LDSM_NENS4_14SM90_TMA_STOREES1Y_NS4_17SM90_U32x4_STSM_NENS4_9Copy_AtomIJS21_SJ_EEEvEEEvvEEEEvNT_6ParamsE,@function
        .size           _ZN7cutlass13device_kernelINS_4gemm6kernel13GemmUniversalIN4cute5tupleIJiiiiEEENS1_10collective13CollectiveMmaINS1_34MainloopSm90TmaGmmaWarpSpecializedILi6ENS5_IJNS4_1CILi2EEENSA_ILi1EEESC_EEENS1_35KernelTmaWarpSpecializedCooperativeEEENS5_IJNSA_ILi128EEESG_NSA_ILi64EEEEEENS_6half_tENS5_IJlSC_lEEESJ_SK_NS4_8TiledMMAINS4_8MMA_AtomIJNS4_4SM904GMMA26MMA_64x128x16_F32F16F16_SSILNSO_5MajorE0ELSQ_0ELNSO_7ScaleInE1ELSR_1EEEEEENS4_6LayoutISD_NS5_IJSC_NSA_ILi0EEESV_EEEEENS5_IJNS4_10UnderscoreESY_SY_EEEEENS4_13SM90_TMA_LOADENS4_14ComposedLayoutINS4_7SwizzleILi3ELi4ELi3EEENS4_18smem_ptr_flag_bitsILi16EEENSU_INS5_IJNSA_ILi8EEESH_EEENS5_IJSH_SC_EEEEEEEvNS4_8identityENS4_23SM90_TMA_LOAD_MULTICASTES1B_vS1C_EENS_8epilogue10collective18CollectiveEpilogueINS1F_22Sm90TmaWarpSpecializedILi4ELi2ELi16ELb1ELb0EEEJSI_NS5_IJSG_NSA_ILi32EEEEEESJ_SK_SJ_SK_NS1F_6fusion15FusionCallbacksIS1J_NS1M_13LinCombEltActINS1F_6thread4GELUESJ_fSJ_fLNS_15FloatRoundStyleE2EEESI_S1L_JEEES11_NS12_INS13_ILi2ELi4ELi3EEES16_NSU_INS5_IJS17_S1K_EEENS5_IJS1K_SC_EEEEEEENS4_17SM75_U32x4_LDSM_NENS4_14SM90_TMA_STOREES1Y_NS4_17SM90_U32x4_STSM_NENS4_9Copy_AtomIJS21_SJ_EEEvEEEvvEEEEvNT_6ParamsE,(.L_x_193 - _ZN7cutlass13device_kernelINS_4gemm6kernel13GemmUniversalIN4cute5tupleIJiiiiEEENS1_10collective13CollectiveMmaINS1_34MainloopSm90TmaGmmaWarpSpecializedILi6ENS5_IJNS4_1CILi2EEENSA_ILi1EEESC_EEENS1_35KernelTmaWarpSpecializedCooperativeEEENS5_IJNSA_ILi128EEESG_NSA_ILi64EEEEEENS_6half_tENS5_IJlSC_lEEESJ_SK_NS4_8TiledMMAINS4_8MMA_AtomIJNS4_4SM904GMMA26MMA_64x128x16_F32F16F16_SSILNSO_5MajorE0ELSQ_0ELNSO_7ScaleInE1ELSR_1EEEEEENS4_6LayoutISD_NS5_IJSC_NSA_ILi0EEESV_EEEEENS5_IJNS4_10UnderscoreESY_SY_EEEEENS4_13SM90_TMA_LOADENS4_14ComposedLayoutINS4_7SwizzleILi3ELi4ELi3EEENS4_18smem_ptr_flag_bitsILi16EEENSU_INS5_IJNSA_ILi8EEESH_EEENS5_IJSH_SC_EEEEEEEvNS4_8identityENS4_23SM90_TMA_LOAD_MULTICASTES1B_vS1C_EENS_8epilogue10collective18CollectiveEpilogueINS1F_22Sm90TmaWarpSpecializedILi4ELi2ELi16ELb1ELb0EEEJSI_NS5_IJSG_NSA_ILi32EEEEEESJ_SK_SJ_SK_NS1F_6fusion15FusionCallbacksIS1J_NS1M_13LinCombEltActINS1F_6thread4GELUESJ_fSJ_fLNS_15FloatRoundStyleE2EEESI_S1L_JEEES11_NS12_INS13_ILi2ELi4ELi3EEES16_NSU_INS5_IJS17_S1K_EEENS5_IJS1K_SC_EEEEEEENS4_17SM75_U32x4_LDSM_NENS4_14SM90_TMA_STOREES1Y_NS4_17SM90_U32x4_STSM_NENS4_9Copy_AtomIJS21_SJ_EEEvEEEvvEEEEvNT_6ParamsE)
        .other          _ZN7cutlass13device_kernelINS_4gemm6kernel13GemmUniversalIN4cute5tupleIJiiiiEEENS1_10collective13CollectiveMmaINS1_34MainloopSm90TmaGmmaWarpSpecializedILi6ENS5_IJNS4_1CILi2EEENSA_ILi1EEESC_EEENS1_35KernelTmaWarpSpecializedCooperativeEEENS5_IJNSA_ILi128EEESG_NSA_ILi64EEEEEENS_6half_tENS5_IJlSC_lEEESJ_SK_NS4_8TiledMMAINS4_8MMA_AtomIJNS4_4SM904GMMA26MMA_64x128x16_F32F16F16_SSILNSO_5MajorE0ELSQ_0ELNSO_7ScaleInE1ELSR_1EEEEEENS4_6LayoutISD_NS5_IJSC_NSA_ILi0EEESV_EEEEENS5_IJNS4_10UnderscoreESY_SY_EEEEENS4_13SM90_TMA_LOADENS4_14ComposedLayoutINS4_7SwizzleILi3ELi4ELi3EEENS4_18smem_ptr_flag_bitsILi16EEENSU_INS5_IJNSA_ILi8EEESH_EEENS5_IJSH_SC_EEEEEEEvNS4_8identityENS4_23SM90_TMA_LOAD_MULTICASTES1B_vS1C_EENS_8epilogue10collective18CollectiveEpilogueINS1F_22Sm90TmaWarpSpecializedILi4ELi2ELi16ELb1ELb0EEEJSI_NS5_IJSG_NSA_ILi32EEEEEESJ_SK_SJ_SK_NS1F_6fusion15FusionCallbacksIS1J_NS1M_13LinCombEltActINS1F_6thread4GELUESJ_fSJ_fLNS_15FloatRoundStyleE2EEESI_S1L_JEEES11_NS12_INS13_ILi2ELi4ELi3EEES16_NSU_INS5_IJS17_S1K_EEENS5_IJS1K_SC_EEEEEEENS4_17SM75_U32x4_LDSM_NENS4_14SM90_TMA_STOREES1Y_NS4_17SM90_U32x4_STSM_NENS4_9Copy_AtomIJS21_SJ_EEEvEEEvvEEEEvNT_6ParamsE,@"STO_CUDA_ENTRY STV_DEFAULT"
_ZN7cutlass13device_kernelINS_4gemm6kernel13GemmUniversalIN4cute5tupleIJiiiiEEENS1_10collective13CollectiveMmaINS1_34MainloopSm90TmaGmmaWarpSpecializedILi6ENS5_IJNS4_1CILi2EEENSA_ILi1EEESC_EEENS1_35KernelTmaWarpSpecializedCooperativeEEENS5_IJNSA_ILi128EEESG_NSA_ILi64EEEEEENS_6half_tENS5_IJlSC_lEEESJ_SK_NS4_8TiledMMAINS4_8MMA_AtomIJNS4_4SM904GMMA26MMA_64x128x16_F32F16F16_SSILNSO_5MajorE0ELSQ_0ELNSO_7ScaleInE1ELSR_1EEEEEENS4_6LayoutISD_NS5_IJSC_NSA_ILi0EEESV_EEEEENS5_IJNS4_10UnderscoreESY_SY_EEEEENS4_13SM90_TMA_LOADENS4_14ComposedLayoutINS4_7SwizzleILi3ELi4ELi3EEENS4_18smem_ptr_flag_bitsILi16EEENSU_INS5_IJNSA_ILi8EEESH_EEENS5_IJSH_SC_EEEEEEEvNS4_8identityENS4_23SM90_TMA_LOAD_MULTICASTES1B_vS1C_EENS_8epilogue10collective18CollectiveEpilogueINS1F_22Sm90TmaWarpSpecializedILi4ELi2ELi16ELb1ELb0EEEJSI_NS5_IJSG_NSA_ILi32EEEEEESJ_SK_SJ_SK_NS1F_6fusion15FusionCallbacksIS1J_NS1M_13LinCombEltActINS1F_6thread4GELUESJ_fSJ_fLNS_15FloatRoundStyleE2EEESI_S1L_JEEES11_NS12_INS13_ILi2ELi4ELi3EEES16_NSU_INS5_IJS17_S1K_EEENS5_IJS1K_SC_EEEEEEENS4_17SM75_U32x4_LDSM_NENS4_14SM90_TMA_STOREES1Y_NS4_17SM90_U32x4_STSM_NENS4_9Copy_AtomIJS21_SJ_EEEvEEEvvEEEEvNT_6ParamsE:
[----:B------:R-:W1:Y:S01]  /*0000*/  LDC R1, c[0x0][0x28] ;  /* 0x00000a00ff017b82 */ /* 0x000e620000000800 */
[----:B------:R-:W2:Y:S07]  /*0010*/  S2R R0, SR_TID.X ;  /* 0x0000000000007919 */ /* 0x000eae0000002100 */
[----:B------:R-:W3:Y:S01]  /*0020*/  LDC.64 R4, c[0x0][0x588] ;  /* 0x00016200ff047b82 */ /* 0x000ee20000000a00 */
[----:B------:R-:W-:Y:S01]  /*0030*/  ELECT P0, URZ, PT ;  /* 0x00000000003f782f */ /* 0x000fe20003800000 */
[----:B------:R-:W-:Y:S01]  /*0040*/  BSSY B0, `(.L_x_0) ;  /* 0x0000016000007945 */ /* 0x000fe20003800000 */
[----:B--2---:R-:W-:-:S02]  /*0050*/  SHF.R.U32.HI R2, RZ, 0x5, R0 ;  /* 0x00000005ff027819 */ /* 0x004fc40000011600 */
[----:B------:R-:W-:-:S03]  /*0060*/  SHF.R.U32.HI R7, RZ, 0x7, R0 ;  /* 0x00000007ff077819 */ /* 0x000fc60000011600 */
[----:B------:R-:W2:Y:S04]  /*0070*/  SHFL.IDX PT, R3, R2, RZ, 0x1f ;  /* 0x00001fff02037589 */ /* 0x000ea800000e0000 */
[----:B------:R4:W1:Y:S01]  /*0080*/  SHFL.IDX PT, R10, R7, RZ, 0x1f ;  /* 0x00001fff070a7589 */ /* 0x00086200000e0000 */
[----:B--2---:R-:W-:Y:S02]  /*0090*/  ISETP.NE.OR P0, PT, R3, RZ, !P0 ;  /* 0x000000ff0300720c */ /* 0x004fe40004705670 */
[----:B------:R-:W-:-:S11]  /*00a0*/  SHF.R.S32.HI R6, RZ, 0x1f, R3 ;  /* 0x0000001fff067819 */ /* 0x000fd60000011403 */
[----:B-1-34-:R-:W-:Y:S05]  /*00b0*/  @P0 BRA `(.L_x_1) ;  /* 0x0000000000380947 */ /* 0x01afea0003800000 */
[----:B------:R-:W-:Y:S02]  /*00c0*/  ULDC.64 UR4, c[0x0][0x198] ;  /* 0x0000660000047ab9 */ /* 0x000fe40000000a00 */
[----:B------:R-:W-:Y:S02]  /*00d0*/  UIADD3 UR6, UP0, UR4, 0xf0, URZ ;  /* 0x000000f004067890 */ /* 0x000fe4000ff1e03f */
[----:B------:R-:W-:Y:S02]  /*00e0*/  UIADD3 UR8, UP1, UR4, 0x1f0, URZ ;  /* 0x000001f004087890 */ /* 0x000fe4000ff3e03f */
[----:B------:R-:W-:Y:S02]  /*00f0*/  UIADD3 UR10, UP2, UR4, 0x3f0, URZ ;  /* 0x000003f0040a7890 */ /* 0x000fe4000ff5e03f */
[----:B------:R-:W-:Y:S02]  /*0100*/  UIADD3 UR4, UP3, UR4, 0x4f0, URZ ;  /* 0x000004f004047890 */ /* 0x000fe4000ff7e03f */
[----:B------:R-:W-:-:S02]  /*0110*/  UIADD3.X UR7, URZ, UR5, URZ, UP0, !UPT ;  /* 0x000000053f077290 */ /* 0x000fc400087fe43f */
[----:B------:R-:W-:Y:S02]  /*0120*/  UIADD3.X UR9, URZ, UR5, URZ, UP1, !UPT ;  /* 0x000000053f097290 */ /* 0x000fe40008ffe43f */
[----:B------:R-:W-:Y:S02]  /*0130*/  UIADD3.X UR11, URZ, UR5, URZ, UP2, !UPT ;  /* 0x000000053f0b7290 */ /* 0x000fe400097fe43f */
[----:B------:R-:W-:-:S03]  /*0140*/  UIADD3.X UR5, URZ, UR5, URZ, UP3, !UPT ;  /* 0x000000053f057290 */ /* 0x000fc60009ffe43f */
[----:B------:R1:W-:Y:S02]  /*0150*/  UTMACCTL.PF [UR6] ;  /* 0x00000000060079b9 */ /* 0x0003e40008040000 */
[----:B------:R1:W-:Y:S02]  /*0160*/  UTMACCTL.PF [UR8] ;  /* 0x00000000080079b9 */ /* 0x0003e40008040000 */
[----:B------:R1:W-:Y:S02]  /*0170*/  UTMACCTL.PF [UR10] ;  /* 0x000000000a0079b9 */ /* 0x0003e40008040000 */
[----:B------:R1:W-:Y:S02]  /*0180*/  UTMACCTL.PF [UR4] ;  /* 0x00000000040079b9 */ /* 0x0003e40008040000 */
[----:B-1----:R-:W-:Y:S01]  /*0190*/  NOP ;  /* 0x0000000000007918 */ /* 0x002fe20000000000 */
.L_x_1:
[----:B------:R-:W-:Y:S05]  /*01a0*/  BSYNC B0 ;  /* 0x0000000000007941 */ /* 0x000fea0003800000 */
.L_x_0:
[----:B------:R-:W-:Y:S01]  /*01b0*/  ULDC.64 UR4, c[0x0][0x590] ;  /* 0x0001640000047ab9 */ /* 0x000fe20000000a00 */
[----:B------:R-:W-:Y:S01]  /*01c0*/  LEA.HI R6, R6, R3, RZ, 0x2 ;  /* 0x0000000306067211 */ /* 0x000fe200078f10ff */
[----:B------:R-:W-:Y:S01]  /*01d0*/  ULDC.64 UR52, c[0x0][0x208] ;  /* 0x0000820000347ab9 */ /* 0x000fe20000000a00 */
[----:B------:R-:W-:Y:S02]  /*01e0*/  ISETP.NE.U32.AND P2, PT, RZ, UR4, PT ;  /* 0x00000004ff007c0c */ /* 0x000fe4000bf45070 */
[----:B------:R-:W-:Y:S02]  /*01f0*/  LOP3.LUT R6, R6, 0xfffffffc, RZ, 0xc0, !PT ;  /* 0xfffffffc06067812 */ /* 0x000fe400078ec0ff */
[----:B------:R-:W-:Y:S02]  /*0200*/  ISETP.NE.AND.EX P3, PT, RZ, UR5, PT, P2 ;  /* 0x00000005ff007c0c */ /* 0x000fe4000bf65320 */
[----:B------:R-:W-:Y:S01]  /*0210*/  PRMT R8, RZ, 0x7610, R8 ;  /* 0x00007610ff087816 */ /* 0x000fe20000000008 */
[----:B------:R-:W-:Y:S01]  /*0220*/  IMAD.IADD R3, R3, 0x1, -R6 ;  /* 0x0000000103037824 */ /* 0x000fe200078e0a06 */
[----:B------:R-:W-:Y:S01]  /*0230*/  MOV R7, R5 ;  /* 0x0000000500077202 */ /* 0x000fe20000000f00 */
[----:B------:R-:W-:-:S08]  /*0240*/  IMAD.MOV.U32 R6, RZ, RZ, R4 ;  /* 0x000000ffff067224 */ /* 0x000fd000078e0004 */
[----:B------:R-:W-:Y:S05]  /*0250*/  @P3 BRA `(.L_x_2) ;  /* 0x0000000000303947 */ /* 0x000fea0003800000 */
[----:B------:R-:W-:Y:S02]  /*0260*/  ULDC.64 UR6, c[0x0][0x588] ;  /* 0x0001620000067ab9 */ /* 0x000fe40000000a00 */
[----:B------:R-:W-:-:S04]  /*0270*/  ISETP.NE.U32.AND P0, PT, RZ, UR6, PT ;  /* 0x00000006ff007c0c */ /* 0x000fc8000bf05070 */
[----:B------:R-:W-:-:S13]  /*0280*/  ISETP.NE.AND.EX P0, PT, RZ, UR7, PT, P0 ;  /* 0x00000007ff007c0c */ /* 0x000fda000bf05300 */
[----:B------:R-:W-:Y:S05]  /*0290*/  @!P0 BRA `(.L_x_3) ;  /* 0x0000000000108947 */ /* 0x000fea0003800000 */
[----:B------:R-:W2:Y:S02]  /*02a0*/  LDG.E R8, desc[UR52][R6.64] ;  /* 0x0000003406087981 */ /* 0x000ea4000c1e1900 */
[----:B--2---:R-:W-:Y:S01]  /*02b0*/  FSETP.NEU.AND P1, PT, R8, RZ, PT ;  /* 0x000000ff0800720b */ /* 0x004fe20003f2d000 */
[----:B------:R-:W-:Y:S01]  /*02c0*/  IMAD.MOV.U32 R8, RZ, RZ, 0x1 ;  /* 0x00000001ff087424 */ /* 0x000fe200078e00ff */
[----:B------:R-:W-:Y:S11]  /*02d0*/  BRA `(.L_x_2) ;  /* 0x0000000000107947 */ /* 0x000ff60003800000 */
.L_x_3:
[----:B------:R-:W-:Y:S01]  /*02e0*/  ULDC UR6, c[0x0][0x580] ;  /* 0x0001600000067ab9 */ /* 0x000fe20000000800 */
[----:B------:R-:W-:Y:S01]  /*02f0*/  IMAD.MOV.U32 R8, RZ, RZ, 0x1 ;  /* 0x00000001ff087424 */ /* 0x000fe200078e00ff */
[----:B------:R-:W-:Y:S02]  /*0300*/  FSETP.NEU.AND P1, PT, RZ, UR6, PT ;  /* 0x00000006ff007c0b */ /* 0x000fe4000bf2d000 */
[----:B------:R-:W-:-:S11]  /*0310*/  CS2R R6, SRZ ;  /* 0x0000000000067805 */ /* 0x000fd6000001ff00 */
.L_x_2:
[----:B------:R-:W-:Y:S02]  /*0320*/  ISETP.NE.U32.AND P4, PT, R6, RZ, PT ;  /* 0x000000ff0600720c */ /* 0x000fe40003f85070 */
[----:B------:R-:W-:Y:S02]  /*0330*/  ISETP.NE.AND.EX P5, PT, RZ, UR5, PT, P2 ;  /* 0x00000005ff007c0c */ /* 0x000fe4000bfa5320 */
[----:B------:R-:W-:Y:S02]  /*0340*/  ISETP.NE.AND.EX P2, PT, R7, RZ, PT, P4 ;  /* 0x000000ff0700720c */ /* 0x000fe40003f45340 */
[----:B------:R-:W-:-:S11]  /*0350*/  PLOP3.LUT P0, PT, PT, PT, PT, 0x8, 0x0 ;  /* 0x000000000000781c */ /* 0x000fd60003f0e170 */
[----:B------:R-:W-:Y:S05]  /*0360*/  @P2 BRA P5, `(.L_x_4) ;  /* 0x0000000000342947 */ /* 0x000fea0002800000 */
[----:B------:R-:W-:-:S04]  /*0370*/  ISETP.NE.U32.AND P0, PT, RZ, UR4, PT ;  /* 0x00000004ff007c0c */ /* 0x000fc8000bf05070 */
[----:B------:R-:W-:-:S13]  /*0380*/  ISETP.NE.AND.EX P0, PT, RZ, UR5, PT, P0 ;  /* 0x00000005ff007c0c */ /* 0x000fda000bf05300 */
[----:B------:R-:W-:Y:S05]  /*0390*/  @!P0 BRA `(.L_x_5) ;  /* 0x0000000000248947 */ /* 0x000fea0003800000 */
[----:B------:R-:W-:Y:S02]  /*03a0*/  PRMT R8, R8, 0x9910, RZ ;  /* 0x0000991008087816 */ /* 0x000fe400000000ff */
[----:B------:R-:W-:Y:S02]  /*03b0*/  ISETP.NE.U32.AND P0, PT, R6, RZ, PT ;  /* 0x000000ff0600720c */ /* 0x000fe40003f05070 */
[----:B------:R-:W-:Y:S02]  /*03c0*/  ISETP.NE.AND P2, PT, R8, RZ, PT ;  /* 0x000000ff0800720c */ /* 0x000fe40003f45270 */
[----:B------:R-:W-:Y:S02]  /*03d0*/  ISETP.NE.AND.EX P0, PT, R7, RZ, PT, P0 ;  /* 0x000000ff0700720c */ /* 0x000fe40003f05300 */
[----:B------:R-:W-:-:S09]  /*03e0*/  SEL R6, RZ, 0xffffffff, P1 ;  /* 0xffffffffff067807 */ /* 0x000fd20000800000 */
[----:B------:R-:W-:-:S04]  /*03f0*/  @!P2 SEL R6, RZ, 0xffffffff, P0 ;  /* 0xffffffffff06a807 */ /* 0x000fc80000000000 */
[----:B------:R-:W-:-:S04]  /*0400*/  LOP3.LUT R6, R6, 0x1, RZ, 0xc0, !PT ;  /* 0x0000000106067812 */ /* 0x000fc800078ec0ff */
[----:B------:R-:W-:Y:S01]  /*0410*/  ISETP.EQ.U32.AND P0, PT, R6, 0x1, PT ;  /* 0x000000010600780c */ /* 0x000fe20003f02070 */
[----:B------:R-:W-:-:S12]  /*0420*/  BRA `(.L_x_4) ;  /* 0x0000000000047947 */ /* 0x000fd80003800000 */
.L_x_5:
[----:B------:R-:W-:-:S13]  /*0430*/  PLOP3.LUT P0, PT, P1, PT, PT, 0x8, 0x0 ;  /* 0x000000000000781c */ /* 0x000fda0000f0e170 */
.L_x_4:
[----:B------:R-:W1:Y:S02]  /*0440*/  SHFL.IDX PT, R7, R2, RZ, 0x1f ;  /* 0x00001fff02077589 */ /* 0x000e6400000e0000 */
[----:B-1----:R-:W-:-:S13]  /*0450*/  ISETP.NE.AND P1, PT, R7, RZ, PT ;  /* 0x000000ff0700720c */ /* 0x002fda0003f25270 */
[----:B------:R-:W-:Y:S05]  /*0460*/  @P1 BRA `(.L_x_6) ;  /* 0x0000000000681947 */ /* 0x000fea0003800000 */
[----:B------:R-:W1:Y:S01]  /*0470*/  S2UR UR8, SR_CgaCtaId ;  /* 0x00000000000879c3 */ /* 0x000e620000008800 */
[----:B------:R-:W-:Y:S01]  /*0480*/  UMOV UR4, 0x400 ;  /* 0x0000040000047882 */ /* 0x000fe20000000000 */
[----:B------:R-:W-:Y:S01]  /*0490*/  UMOV UR5, 0x1 ;  /* 0x0000000100057882 */ /* 0x000fe20000000000 */
[----:B------:R-:W-:Y:S01]  /*04a0*/  UMOV UR6, 0x4 ;  /* 0x0000000400067882 */ /* 0x000fe20000000000 */
[----:B------:R-:W-:Y:S01]  /*04b0*/  ELECT P1, URZ, PT ;  /* 0x00000000003f782f */ /* 0x000fe20003820000 */
[----:B------:R-:W-:-:S04]  /*04c0*/  UIADD3 UR6, -UR6, 0x100000, URZ ;  /* 0x0010000006067890 */ /* 0x000fc8000fffe13f */
[----:B------:R-:W-:Y:S02]  /*04d0*/  USHF.L.U32 UR7, UR6, 0xb, URZ ;  /* 0x0000000b06077899 */ /* 0x000fe4000800063f */
[----:B------:R-:W-:Y:S02]  /*04e0*/  USHF.L.U32 UR6, UR6, 0x1, URZ ;  /* 0x0000000106067899 */ /* 0x000fe4000800063f */
[----:B-1----:R-:W-:Y:S02]  /*04f0*/  ULEA UR8, UR8, UR4, 0x18 ;  /* 0x0000000408087291 */ /* 0x002fe4000f8ec03f */
[----:B------:R-:W-:-:S04]  /*0500*/  UIADD3 UR4, -UR5, 0x100000, URZ ;  /* 0x0010000005047890 */ /* 0x000fc8000fffe13f */
[----:B------:R-:W-:Y:S02]  /*0510*/  USHF.L.U32 UR5, UR4, 0xb, URZ ;  /* 0x0000000b04057899 */ /* 0x000fe4000800063f */
[----:B------:R-:W-:Y:S01]  /*0520*/  USHF.L.U32 UR4, UR4, 0x1, URZ ;  /* 0x0000000104047899 */ /* 0x000fe2000800063f */
[----:B------:R-:W1:Y:S11]  /*0530*/  FENCE.VIEW.ASYNC.S ;  /* 0x00000000000073c6 */ /* 0x000e760000000000 */
[----:B-1----:R1:W2:Y:S01]  /*0540*/  SYNCS.EXCH.64 URZ, [UR8], UR4 ;  /* 0x00000004083f75b2 */ /* 0x0022a20008000100 */
[----:B------:R1:W3:Y:S01]  /*0550*/  SYNCS.EXCH.64 URZ, [UR8+0x30], UR6 ;  /* 0x00003006083f75b2 */ /* 0x0002e20008000100 */
[----:B------:R1:W4:Y:S01]  /*0560*/  SYNCS.EXCH.64 URZ, [UR8+0x8], UR4 ;  /* 0x00000804083f75b2 */ /* 0x0003220008000100 */
[----:B------:R1:W1:Y:S01]  /*0570*/  SYNCS.EXCH.64 URZ, [UR8+0x38], UR6 ;  /* 0x00003806083f75b2 */ /* 0x0002620008000100 */
        /* <DEDUP_REMOVED lines=8> */
[----:B------:R-:W-:Y:S01]  /*0600*/  NOP ;  /* 0x0000000000007918 */ /* 0x000fe20000000000 */
.L_x_6:
[----:B------:R-:W5:Y:S01]  /*0610*/  SHFL.IDX PT, R6, R2, RZ, 0x1f ;  /* 0x00001fff02067589 */ /* 0x000f6200000e0000 */
[----:B------:R-:W-:Y:S01]  /*0620*/  SHF.R.S32.HI R9, RZ, 0x1f, R0 ;  /* 0x0000001fff097819 */ /* 0x000fe20000011400 */
[----:B------:R-:W1:Y:S01]  /*0630*/  S2UR UR9, SR_CTAID.X ;  /* 0x00000000000979c3 */ /* 0x000e620000002500 */
[----:B------:R-:W-:Y:S02]  /*0640*/  NOP ;  /* 0x0000000000007918 */ /* 0x000fe40000000000 */
[----:B------:R-:W-:Y:S02]  /*0650*/  LEA.HI R9, R9, R0, RZ, 0x7 ;  /* 0x0000000009097211 */ /* 0x000fe400078f38ff */
[----:B-----5:R-:W-:-:S13]  /*0660*/  ISETP.NE.AND P1, PT, R6, RZ, PT ;  /* 0x000000ff0600720c */ /* 0x020fda0003f25270 */
[----:B-1----:R-:W-:Y:S05]  /*0670*/  @P1 BRA `(.L_x_7) ;  /* 0x0000000000581947 */ /* 0x002fea0003800000 */
[----:B------:R-:W1:Y:S01]  /*0680*/  S2UR UR5, SR_CgaCtaId ;  /* 0x00000000000579c3 */ /* 0x000e620000008800 */
[----:B------:R-:W-:Y:S01]  /*0690*/  UMOV UR4, 0x400 ;  /* 0x0000040000047882 */ /* 0x000fe20000000000 */
[----:B------:R-:W-:Y:S01]  /*06a0*/  UMOV UR6, 0x20 ;  /* 0x0000002000067882 */ /* 0x000fe20000000000 */
[----:B------:R-:W-:Y:S01]  /*06b0*/  UMOV UR7, 0x100 ;  /* 0x0000010000077882 */ /* 0x000fe20000000000 */
[----:B------:R-:W-:Y:S01]  /*06c0*/  ELECT P1, URZ, PT ;  /* 0x00000000003f782f */ /* 0x000fe20003820000 */
[----:B-1----:R-:W-:Y:S02]  /*06d0*/  ULEA UR8, UR5, UR4, 0x18 ;  /* 0x0000000405087291 */ /* 0x002fe4000f8ec03f */
[----:B------:R-:W-:-:S04]  /*06e0*/  UIADD3 UR4, -UR6, 0x100000, URZ ;  /* 0x0010000006047890 */ /* 0x000fc8000fffe13f */
[----:B------:R-:W-:Y:S02]  /*06f0*/  USHF.L.U32 UR5, UR4, 0xb, URZ ;  /* 0x0000000b04057899 */ /* 0x000fe4000800063f */
[----:B------:R-:W-:Y:S02]  /*0700*/  USHF.L.U32 UR4, UR4, 0x1, URZ ;  /* 0x0000000104047899 */ /* 0x000fe4000800063f */
[----:B------:R-:W-:-:S04]  /*0710*/  UIADD3 UR6, -UR7, 0x100000, URZ ;  /* 0x0010000007067890 */ /* 0x000fc8000fffe13f */
[----:B------:R-:W-:Y:S02]  /*0720*/  USHF.L.U32 UR7, UR6, 0xb, URZ ;  /* 0x0000000b06077899 */ /* 0x000fe4000800063f */
[----:B------:R-:W-:Y:S01]  /*0730*/  USHF.L.U32 UR6, UR6, 0x1, URZ ;  /* 0x0000000106067899 */ /* 0x000fe2000800063f */
[----:B------:R-:W1:Y:S03]  /*0740*/  FENCE.VIEW.ASYNC.S ;  /* 0x00000000000073c6 */ /* 0x000e660000000000 */
[----:B-1----:R1:W1:Y:S08]  /*0750*/  SYNCS.EXCH.64 URZ, [UR8+0x60], UR4 ;  /* 0x00006004083f75b2 */ /* 0x0022700008000100 */
        /* <DEDUP_REMOVED lines=8> */
.L_x_7:
[----:B------:R-:W-:Y:S01]  /*07e0*/  LOP3.LUT R9, R9, 0xffffff80, RZ, 0xc0, !PT ;  /* 0xffffff8009097812 */ /* 0x000fe200078ec0ff */
[----:B------:R-:W5:Y:S01]  /*07f0*/  S2R R6, SR_CTAID.Y ;  /* 0x0000000000067919 */ /* 0x000f620000002600 */
[----:B------:R-:W-:Y:S01]  /*0800*/  SHF.R.S32.HI R12, RZ, 0x1f, R7 ;  /* 0x0000001fff0c7819 */ /* 0x000fe20000011407 */
[----:B-1----:R-:W-:Y:S01]  /*0810*/  ULDC UR4, c[0x0][0x150] ;  /* 0x0000540000047ab9 */ /* 0x002fe20000000800 */
[----:B------:R-:W-:Y:S01]  /*0820*/  IADD3 R11, -R9, R0, RZ ;  /* 0x00000000090b7210 */ /* 0x000fe20007ffe1ff */
[----:B------:R-:W1:Y:S01]  /*0830*/  SHFL.IDX PT, R2, R2, RZ, 0x1f ;  /* 0x00001fff02027589 */ /* 0x000e6200000e0000 */
[----:B------:R-:W-:Y:S01]  /*0840*/  I2FP.F32.U32 R13, UR9 ;  /* 0x00000009000d7c45 */ /* 0x000fe20008201000 */
[----:B------:R-:W2:Y:S01]  /*0850*/  LDC R15, c[0x0][0x144] ;  /* 0x00005100ff0f7b82 */ /* 0x000ea20000000800 */
[----:B------:R-:W-:Y:S02]  /*0860*/  SHF.R.S32.HI R8, RZ, 0x1f, R11 ;  /* 0x0000001fff087819 */ /* 0x000fe4000001140b */
[----:B------:R-:W-:-:S02]  /*0870*/  ELECT P1, URZ, PT ;  /* 0x00000000003f782f */ /* 0x000fc40003820000 */
[----:B------:R-:W-:Y:S01]  /*0880*/  LEA.HI R12, R12, R7, RZ, 0x2 ;  /* 0x000000070c0c7211 */ /* 0x000fe200078f10ff */
[----:B------:R-:W-:Y:S01]  /*0890*/  FMUL R14, R13, UR4 ;  /* 0x000000040d0e7c20 */ /* 0x000fe20008400000 */
[----:B------:R-:W-:Y:S01]  /*08a0*/  LEA.HI R8, R8, R11, RZ, 0x3 ;  /* 0x0000000b08087211 */ /* 0x000fe200078f18ff */
[----:B------:R-:W-:Y:S01]  /*08b0*/  ULDC UR4, c[0x0][0x154] ;  /* 0x0000550000047ab9 */ /* 0x000fe20000000800 */
[----:B------:R-:W-:Y:S01]  /*08c0*/  LOP3.LUT R12, R12, 0x3ffffffc, RZ, 0xc0, !PT ;  /* 0x3ffffffc0c0c7812 */ /* 0x000fe200078ec0ff */
[----:B------:R-:W-:Y:S01]  /*08d0*/  IMAD.MOV.U32 R89, RZ, RZ, 0x1 ;  /* 0x00000001ff597424 */ /* 0x000fe200078e00ff */
[--C-:B------:R-:W-:Y:S01]  /*08e0*/  SHF.R.S32.HI R9, RZ, 0x3, R8.reuse ;  /* 0x00000003ff097819 */ /* 0x100fe20000011408 */
[----:B------:R-:W3:Y:S01]  /*08f0*/  F2I.U32.TRUNC.NTZ R14, R14 ;  /* 0x0000000e000e7305 */ /* 0x000ee2000020f000 */
[----:B------:R-:W-:Y:S01]  /*0900*/  SHF.R.S32.HI R8, RZ, 0x1f, R8 ;  /* 0x0000001fff087819 */ /* 0x000fe20000011408 */
[----:B------:R-:W-:Y:S01]  /*0910*/  IMAD.IADD R13, R7, 0x1, -R12 ;  /* 0x00000001070d7824 */ /* 0x000fe200078e0a0c */
[----:B------:R-:W-:Y:S01]  /*0920*/  ISETP.NE.AND P4, PT, R3, RZ, PT ;  /* 0x000000ff0300720c */ /* 0x000fe20003f85270 */
[----:B------:R-:W-:Y:S01]  /*0930*/  NOP ;  /* 0x0000000000007918 */ /* 0x000fe20000000000 */
[----:B------:R-:W-:-:S02]  /*0940*/  LEA.HI R8, R8, R9, RZ, 0x2 ;  /* 0x0000000908087211 */ /* 0x000fc400078f10ff */
[----:B------:R-:W-:Y:S02]  /*0950*/  ISETP.EQ.OR P2, PT, R3, 0x3, !P4 ;  /* 0x000000030300780c */ /* 0x000fe40006742670 */
[----:B------:R-:W-:Y:S02]  /*0960*/  LOP3.LUT R8, R8, 0xfffffffc, RZ, 0xc0, !PT ;  /* 0xfffffffc08087812 */ /* 0x000fe400078ec0ff */
[----:B------:R-:W-:Y:S02]  /*0970*/  ISETP.EQ.AND P2, PT, R10, RZ, P2 ;  /* 0x000000ff0a00720c */ /* 0x000fe40001742270 */
[----:B-1----:R-:W-:Y:S01]  /*0980*/  ISETP.NE.OR P1, PT, R2, RZ, !P1 ;  /* 0x000000ff0200720c */ /* 0x002fe20004f25670 */
[----:B------:R-:W-:Y:S01]  /*0990*/  IMAD.IADD R8, R9, 0x1, -R8 ;  /* 0x0000000109087824 */ /* 0x000fe200078e0a08 */
[----:B------:R-:W-:Y:S01]  /*09a0*/  SEL R19, RZ, 0x1, !P2 ;  /* 0x00000001ff137807 */ /* 0x000fe20005000000 */
[----:B---3--:R-:W-:Y:S01]  /*09b0*/  IMAD.MOV R16, RZ, RZ, -R14 ;  /* 0x000000ffff107224 */ /* 0x008fe200078e0a0e */
[----:B------:R-:W1:Y:S02]  /*09c0*/  LDC R9, c[0x0][0x148] ;  /* 0x00005200ff097b82 */ /* 0x000e640000000800 */
[----:B------:R-:W-:-:S02]  /*09d0*/  LEA R13, R13, R8, 0x2 ;  /* 0x000000080d0d7211 */ /* 0x000fc400078e10ff */
[----:B-----5:R-:W-:Y:S02]  /*09e0*/  I2FP.F32.U32 R8, R6 ;  /* 0x0000000600087245 */ /* 0x020fe40000201000 */
[----:B------:R-:W-:Y:S02]  /*09f0*/  LEA.HI R2, R13, R13, RZ, 0x1 ;  /* 0x0000000d0d027211 */ /* 0x000fe400078f08ff */
[----:B------:R-:W3:Y:S01]  /*0a00*/  LDC R14, c[0x0][0x140] ;  /* 0x00005000ff0e7b82 */ /* 0x000ee20000000800 */
[----:B------:R-:W-:Y:S01]  /*0a10*/  FMUL R12, R8, UR4 ;  /* 0x00000004080c7c20 */ /* 0x000fe20008400000 */
[----:B------:R-:W-:Y:S01]  /*0a20*/  LOP3.LUT R2, R2, 0xfffffffe, RZ, 0xc0, !PT ;  /* 0xfffffffe02027812 */ /* 0x000fe200078ec0ff */
[----:B------:R-:W-:Y:S01]  /*0a30*/  VOTEU.ALL UP0, P1 ;  /* 0x00000000003f7886 */ /* 0x000fe20000800000 */
[----:B--2---:R-:W-:Y:S01]  /*0a40*/  IMAD R8, R15, R16, UR9 ;  /* 0x000000090f087e24 */ /* 0x004fe2000f8e0210 */
[C---:B------:R-:W-:Y:S01]  /*0a50*/  SHF.L.U32 R88, R13.reuse, 0x2, RZ ;  /* 0x000000020d587819 */ /* 0x040fe200000006ff */
[----:B------:R-:W-:Y:S01]  /*0a60*/  UMOV UR4, 0x20 ;  /* 0x0000002000047882 */ /* 0x000fe20000000000 */
[C---:B------:R-:W-:Y:S01]  /*0a70*/  IMAD.IADD R15, R13.reuse, 0x1, -R2 ;  /* 0x000000010d0f7824 */ /* 0x040fe200078e0a02 */
[----:B------:R-:W2:Y:S01]  /*0a80*/  F2I.U32.TRUNC.NTZ R12, R12 ;  /* 0x0000000c000c7305 */ /* 0x000ea2000020f000 */
[----:B------:R-:W5:Y:S01]  /*0a90*/  @!UP0 S2UR UR7, SR_CgaCtaId ;  /* 0x00000000000789c3 */ /* 0x000f620000008800 */
[----:B------:R-:W-:Y:S01]  /*0aa0*/  LOP3.LUT R88, R13, 0xc, R88, 0x78, !PT ;  /* 0x0000000c0d587812 */ /* 0x000fe200078e7858 */
[----:B------:R-:W-:Y:S01]  /*0ab0*/  @!UP0 UMOV UR6, 0x400 ;  /* 0x0000040000068882 */ /* 0x000fe20000000000 */
[----:B------:R-:W-:Y:S01]  /*0ac0*/  ISETP.NE.AND P5, PT, R15, R8, PT ;  /* 0x000000080f00720c */ /* 0x000fe20003fa5270 */
[----:B------:R-:W-:-:S04]  /*0ad0*/  @!UP0 UIADD3 UR4, -UR4, 0x100000, URZ ;  /* 0x0010000004048890 */ /* 0x000fc8000fffe13f */
[----:B------:R-:W-:Y:S02]  /*0ae0*/  @!UP0 USHF.L.U32 UR5, UR4, 0xb, URZ ;  /* 0x0000000b04058899 */ /* 0x000fe4000800063f */
[----:B------:R-:W-:Y:S01]  /*0af0*/  @!UP0 USHF.L.U32 UR4, UR4, 0x1, URZ ;  /* 0x0000000104048899 */ /* 0x000fe2000800063f */
[----:B------:R-:W-:Y:S01]  /*0b00*/  VOTEU.ALL UP1, P1 ;  /* 0x00000000003f7886 */ /* 0x000fe20000820000 */
[----:B--2---:R-:W-:Y:S01]  /*0b10*/  IMAD.MOV R23, RZ, RZ, -R12 ;  /* 0x000000ffff177224 */ /* 0x004fe200078e0a0c */
[----:B---3--:R-:W-:-:S03]  /*0b20*/  ISETP.EQ.U32.AND P2, PT, R14, 0x1, PT ;  /* 0x000000010e00780c */ /* 0x008fc60003f42070 */
[----:B------:R-:W-:Y:S01]  /*0b30*/  @P5 LEA.HI R2, R88, R88, RZ, 0x1 ;  /* 0x0000005858025211 */ /* 0x000fe200078f08ff */
[----:B-1----:R-:W-:Y:S01]  /*0b40*/  IMAD R13, R9, R23, R6 ;  /* 0x00000017090d7224 */ /* 0x002fe200078e0206 */
[----:B------:R-:W-:Y:S02]  /*0b50*/  IADD3 R12, R10, -0x1, RZ ;  /* 0xffffffff0a0c7810 */ /* 0x000fe40007ffe0ff */
[----:B------:R-:W-:Y:S01]  /*0b60*/  @P5 SHF.R.S32.HI R2, RZ, 0x1, R2 ;  /* 0x00000001ff025819 */ /* 0x000fe20000011402 */
[----:B-----5:R-:W-:-:S03]  /*0b70*/  @!UP0 ULEA UR6, UR7, UR6, 0x18 ;  /* 0x0000000607068291 */ /* 0x020fc6000f8ec03f */
[----:B------:R-:W-:Y:S01]  /*0b80*/  @P5 ISETP.NE.AND P6, PT, R2, R13, PT ;  /* 0x0000000d0200520c */ /* 0x000fe20003fc5270 */
[----:B------:R-:W-:Y:S01]  /*0b90*/  VOTEU.ALL UP0, P1 ;  /* 0x00000000003f7886 */ /* 0x000fe20000800000 */
[----:B------:R-:W-:Y:S02]  /*0ba0*/  LOP3.LUT P1, RZ, R11, 0x7, RZ, 0xc0, !PT ;  /* 0x000000070bff7812 */ /* 0x000fe4000782c0ff */
[----:B------:R-:W-:Y:S02]  /*0bb0*/  @P5 SEL R89, RZ, 0x1, P6 ;  /* 0x00000001ff595807 */ /* 0x000fe40003000000 */
[----:B------:R-:W-:Y:S02]  /*0bc0*/  ISETP.NE.AND P5, PT, R10, RZ, PT ;  /* 0x000000ff0a00720c */ /* 0x000fe40003fa5270 */
[----:B------:R-:W-:Y:S02]  /*0bd0*/  ISETP.LT.U32.AND P1, PT, R88, 0x2, !P1 ;  /* 0x000000025800780c */ /* 0x000fe40004f21070 */
[----:B------:R-:W-:Y:S01]  /*0be0*/  ISETP.EQ.AND P6, PT, R3, 0x2, !P5 ;  /* 0x000000020300780c */ /* 0x000fe20006fc2270 */
[----:B------:R-:W1:Y:S02]  /*0bf0*/  FENCE.VIEW.ASYNC.S ;  /* 0x00000000000073c6 */ /* 0x000e640000000000 */
[----:B-1----:R1:W2:Y:S01]  /*0c00*/  @!UP0 SYNCS.EXCH.64 URZ, [UR6+0xa0], UR4 ;  /* 0x0000a004063f85b2 */ /* 0x0022a20008000100 */
[----:B------:R-:W-:-:S02]  /*0c10*/  SEL R2, RZ, 0x1, !P1 ;  /* 0x00000001ff027807 */ /* 0x000fc40004800000 */
[----:B------:R-:W-:Y:S02]  /*0c20*/  ISETP.GE.U32.AND P1, PT, R12, 0x2, PT ;  /* 0x000000020c00780c */ /* 0x000fe40003f26070 */
[----:B------:R-:W-:Y:S02]  /*0c30*/  SEL R18, RZ, 0x1, !P6 ;  /* 0x00000001ff127807 */ /* 0x000fe40007000000 */
[----:B------:R-:W-:Y:S02]  /*0c40*/  LOP3.LUT R89, R89, R2, RZ, 0xc0, !PT ;  /* 0x0000000259597212 */ /* 0x000fe400078ec0ff */
[----:B------:R-:W-:Y:S02]  /*0c50*/  SEL R18, R18, 0x2, P1 ;  /* 0x0000000212127807 */ /* 0x000fe40000800000 */
[----:B------:R-:W-:Y:S01]  /*0c60*/  SEL R19, R19, 0x2, P1 ;  /* 0x0000000213137807 */ /* 0x000fe20000800000 */
[----:B------:R1:W3:Y:S01]  /*0c70*/  @!UP1 SYNCS.EXCH.64 URZ, [UR6+0xa8], UR4 ;  /* 0x0000a804063f95b2 */ /* 0x0002e20008000100 */
[----:B------:R-:W-:Y:S01]  /*0c80*/  NOP ;  /* 0x0000000000007918 */ /* 0x000fe20000000000 */
[----:B------:R-:W-:Y:S05]  /*0c90*/  @!P2 BRA `(.L_x_8) ;  /* 0x000000000008a947 */ /* 0x000fea0003800000 */
[----:B--234-:R-:W-:Y:S01]  /*0ca0*/  UCGABAR_ARV ;  /* 0x00000000000079c7 */ /* 0x01cfe20008000000 */
[----:B------:R-:W-:Y:S05]  /*0cb0*/  BRA `(.L_x_9) ;  /* 0x0000000000047947 */ /* 0x000fea0003800000 */
.L_x_8:
[----:B--234-:R-:W-:Y:S01]  /*0cc0*/  NOP ;  /* 0x0000000000007918 */ /* 0x01cfe20000000000 */
.L_x_9:
[----:B------:R-:W2:Y:S01]  /*0cd0*/  LDC R2, c[0x0][0x904] ;  /* 0x00024100ff027b82 */ /* 0x000ea20000000800 */
[----:B------:R-:W-:Y:S01]  /*0ce0*/  MOV R11, RZ ;  /* 0x000000ff000b7202 */ /* 0x000fe20000000f00 */
[----:B------:R-:W-:Y:S01]  /*0cf0*/  IMAD.U32 R10, RZ, RZ, UR9 ;  /* 0x00000009ff0a7e24 */ /* 0x000fe2000f8e00ff */
[----:B--2---:R-:W-:-:S04]  /*0d00*/  ISETP.NE.AND P1, PT, R2, 0x1, PT ;  /* 0x000000010200780c */ /* 0x004fc80003f25270 */
[----:B------:R-:W-:-:S09]  /*0d10*/  P2R R7, PR, RZ, 0x2 ;  /* 0x00000002ff077803 */ /* 0x000fd20000000000 */
[----:B------:R-:W2:Y:S01]  /*0d20*/  @P1 LDC R17, c[0x0][0x10] ;  /* 0x00000400ff111b82 */ /* 0x000ea20000000800 */
[----:B------:R-:W-:Y:S02]  /*0d30*/  @P1 IMAD.MOV.U32 R7, RZ, RZ, RZ ;  /* 0x000000ffff071224 */ /* 0x000fe400078e00ff */
[----:B------:R-:W-:-:S05]  /*0d40*/  @P1 IMAD.MOV.U32 R15, RZ, RZ, RZ ;  /* 0x000000ffff0f1224 */ /* 0x000fca00078e00ff */
[----:B------:R-:W3:Y:S01]  /*0d50*/  @!P1 LDC R13, c[0x0][0xc] ;  /* 0x00000300ff0d9b82 */ /* 0x000ee20000000800 */
[----:B-1----:R-:W-:Y:S01]  /*0d60*/  ULDC UR4, c[0x0][0xc] ;  /* 0x0000030000047ab9 */ /* 0x002fe20000000800 */
[----:B------:R-:W-:Y:S01]  /*0d70*/  ULDC UR5, c[0x0][0x10] ;  /* 0x0000040000057ab9 */ /* 0x000fe20000000800 */
[----:B------:R-:W-:Y:S01]  /*0d80*/  ULDC UR6, c[0x0][0x14] ;  /* 0x0000050000067ab9 */ /* 0x000fe20000000800 */
[----:B------:R-:W-:-:S04]  /*0d90*/  UIMAD.WIDE.U32 UR4, UR4, UR5, URZ ;  /* 0x00000005040472a5 */ /* 0x000fc8000f8e003f */
[----:B------:R-:W-:Y:S02]  /*0da0*/  UIMAD.WIDE.U32 UR38, UR4, UR6, URZ ;  /* 0x00000006042672a5 */ /* 0x000fe4000f8e003f */
[----:B------:R-:W-:-:S04]  /*0db0*/  UIMAD UR37, UR5, UR6, URZ ;  /* 0x00000006052572a4 */ /* 0x000fc8000f8e023f */
[----:B------:R-:W-:Y:S01]  /*0dc0*/  UIADD3 UR37, UR39, UR37, URZ ;  /* 0x0000002527257290 */ /* 0x000fe2000fffe03f */
[----:B--2---:R-:W-:-:S04]  /*0dd0*/  @P1 IMAD.WIDE.U32 R16, R17, UR9, R6 ;  /* 0x0000000911101c25 */ /* 0x004fc8000f8e0006 */
[----:B------:R-:W-:Y:S02]  /*0de0*/  @P1 IMAD.IADD R17, R17, 0x1, R15 ;  /* 0x0000000111111824 */ /* 0x000fe400078e020f */
[----:B---3--:R-:W-:-:S04]  /*0df0*/  @!P1 IMAD.WIDE.U32 R10, R6, R13, R10 ;  /* 0x0000000d060a9225 */ /* 0x008fc800078e000a */
[----:B------:R-:W-:Y:S01]  /*0e00*/  @!P1 IMAD.MOV.U32 R17, RZ, RZ, R11 ;  /* 0x000000ffff119224 */ /* 0x000fe200078e000b */
[----:B------:R-:W-:Y:S01]  /*0e10*/  @!P1 MOV R16, R10 ;  /* 0x0000000a00109202 */ /* 0x000fe20000000f00 */
[----:B------:R-:W-:Y:S06]  /*0e20*/  @!P2 BRA `(.L_x_10) ;  /* 0x00000000000ca947 */ /* 0x000fec0003800000 */
[----:B------:R-:W-:Y:S01]  /*0e30*/  UCGABAR_WAIT ;  /* 0x0000000000007dc7 */ /* 0x000fe20008000000 */
[----:B------:R-:W-:Y:S01]  /*0e40*/  CCTL.IVALL ;  /* 0x00000000ff00798f */ /* 0x000fe20002000000 */
[----:B------:R-:W-:Y:S05]  /*0e50*/  BRA `(.L_x_11) ;  /* 0x0000000000047947 */ /* 0x000fea0003800000 */
.L_x_10:
[----:B------:R-:W-:Y:S06]  /*0e60*/  BAR.SYNC.DEFER_BLOCKING 0x0 ;  /* 0x0000000000007b1d */ /* 0x000fec0000010000 */
.L_x_11:
[----:B------:R-:W1:Y:S01]  /*0e70*/  S2UR UR36, SR_CgaCtaId ;  /* 0x00000000002479c3 */ /* 0x000e620000008800 */
[----:B------:R-:W-:Y:S04]  /*0e80*/  BSSY B6, `(.L_x_12) ;  /* 0x0000ce7000067945 */ /* 0x000fe80003800000 */
[----:B------:R-:W-:Y:S05]  /*0e90*/  @!P5 BRA `(.L_x_13) ;  /* 0x000000a40064d947 */ /* 0x000fea0003800000 */
[----:B------:R-:W-:-:S13]  /*0ea0*/  ISETP.GT.U32.AND P0, PT, R12, 0x1, PT ;  /* 0x000000010c00780c */ /* 0x000fda0003f04070 */
[----:B------:R-:W-:Y:S05]  /*0eb0*/  @P0 BRA `(.L_x_14) ;  /* 0x000000cc008c0947 */ /* 0x000fea0003800000 */
[----:B------:R-:W-:Y:S01]  /*0ec0*/  ULDC.64 UR4, c[0x0][0x8f8] ;  /* 0x00023e0000047ab9 */ /* 0x000fe20000000a00 */
[----:B------:R-:W-:Y:S01]  /*0ed0*/  UMOV UR47, 0xffffffff ;  /* 0xffffffff002f7882 */ /* 0x000fe20000000000 */
[----:B------:R-:W-:Y:S01]  /*0ee0*/  ISETP.GE.U32.AND P0, PT, R16, UR4, PT ;  /* 0x0000000410007c0c */ /* 0x000fe2000bf06070 */
[----:B------:R-:W-:Y:S01]  /*0ef0*/  IMAD.MOV.U32 R22, RZ, RZ, -0x1 ;  /* 0xffffffffff167424 */ /* 0x000fe200078e00ff */
[----:B------:R-:W-:Y:S02]  /*0f00*/  PRMT R90, RZ, 0x7610, R90 ;  /* 0x00007610ff5a7816 */ /* 0x000fe4000000005a */
[----:B------:R-:W-:Y:S02]  /*0f10*/  ISETP.GE.U32.AND.EX P0, PT, R17, UR5, PT, P0 ;  /* 0x0000000511007c0c */ /* 0x000fe4000bf06100 */
[----:B------:R-:W-:Y:S02]  /*0f20*/  MOV R100, 0xffffffff ;  /* 0xffffffff00647802 */ /* 0x000fe40000000f00 */
[----:B------:R-:W-:-:S09]  /*0f30*/  PRMT R3, RZ, 0x7610, R3 ;  /* 0x00007610ff037816 */ /* 0x000fd20000000003 */
[----:B------:R-:W-:Y:S05]  /*0f40*/  @P0 BRA `(.L_x_15) ;  /* 0x00000004002c0947 */ /* 0x000fea0003800000 */
[----:B------:R-:W2:Y:S01]  /*0f50*/  LDC.64 R20, c[0x0][0x8d0] ;  /* 0x00023400ff147b82 */ /* 0x000ea20000000a00 */
[----:B------:R-:W-:Y:S02]  /*0f60*/  IMAD.MOV.U32 R4, RZ, RZ, R16 ;  /* 0x000000ffff047224 */ /* 0x000fe400078e0010 */
[----:B------:R-:W-:-:S05]  /*0f70*/  IMAD.MOV.U32 R5, RZ, RZ, R17 ;  /* 0x000000ffff057224 */ /* 0x000fca00078e0011 */
[----:B------:R-:W3:Y:S08]  /*0f80*/  LDC R14, c[0x0][0x8d8] ;  /* 0x00023600ff0e7b82 */ /* 0x000ef00000000800 */
[----:B------:R-:W4:Y:S01]  /*0f90*/  LDC.64 R24, c[0x0][0x8c8] ;  /* 0x00023200ff187b82 */ /* 0x000f220000000a00 */
[----:B--2---:R-:W-:-:S04]  /*0fa0*/  ISETP.NE.U32.AND P0, PT, R20, RZ, PT ;  /* 0x000000ff1400720c */ /* 0x004fc80003f05070 */
[----:B------:R-:W-:-:S13]  /*0fb0*/  ISETP.NE.AND.EX P0, PT, R21, RZ, PT, P0 ;  /* 0x000000ff1500720c */ /* 0x000fda0003f05300 */
[----:B---34-:R-:W-:Y:S05]  /*0fc0*/  @!P0 BRA `(.L_x_16) ;  /* 0x0000000000288947 */ /* 0x018fea0003800000 */
[----:B------:R-:W2:Y:S02]  /*0fd0*/  LDC R3, c[0x0][0x8dc] ;  /* 0x00023700ff037b82 */ /* 0x000ea40000000800 */
[----:B--2---:R-:W-:-:S04]  /*0fe0*/  IADD3 R3, P0, R16, R3, RZ ;  /* 0x0000000310037210 */ /* 0x004fc80007f1e0ff */
[----:B------:R-:W-:-:S05]  /*0ff0*/  IADD3.X R15, RZ, R17, RZ, P0, !PT ;  /* 0x00000011ff0f7210 */ /* 0x000fca00007fe4ff */
[----:B------:R-:W-:-:S04]  /*1000*/  IMAD.WIDE.U32 R4, R15, R20, RZ ;  /* 0x000000140f047225 */ /* 0x000fc800078e00ff */
[----:B------:R-:W-:-:S04]  /*1010*/  IMAD.WIDE.U32 R10, P0, R3, R21, R4 ;  /* 0x00000015030a7225 */ /* 0x000fc80007800004 */
[----:B------:R-:W-:-:S04]  /*1020*/  IMAD.WIDE.U32 R4, R3, R20, RZ ;  /* 0x0000001403047225 */ /* 0x000fc800078e00ff */
[----:B------:R-:W-:Y:S01]  /*1030*/  IMAD.X R13, RZ, RZ, RZ, P0 ;  /* 0x000000ffff0d7224 */ /* 0x000fe200000e06ff */
[----:B------:R-:W-:Y:S01]  /*1040*/  IADD3 RZ, P0, R5, R10, RZ ;  /* 0x0000000a05ff7210 */ /* 0x000fe20007f1e0ff */
[----:B------:R-:W-:-:S04]  /*1050*/  IMAD.MOV.U32 R12, RZ, RZ, R11 ;  /* 0x000000ffff0c7224 */ /* 0x000fc800078e000b */
[----:B------:R-:W-:-:S08]  /*1060*/  IMAD.WIDE.U32.X R4, R15, R21, R12, P0 ;  /* 0x000000150f047225 */ /* 0x000fd000000e040c */
.L_x_16:
[----:B------:R-:W2:Y:S01]  /*1070*/  LDC.64 R26, c[0x0][0x8e8] ;  /* 0x00023a00ff1a7b82 */ /* 0x000ea20000000a00 */
[-CC-:B------:R-:W-:Y:S01]  /*1080*/  SHF.R.U64 R29, R4, R14.reuse, R5.reuse ;  /* 0x0000000e041d7219 */ /* 0x180fe20000001205 */
[----:B------:R-:W-:Y:S01]  /*1090*/  IMAD R23, R9, R23, R6 ;  /* 0x0000001709177224 */ /* 0x000fe200078e0206 */
[----:B------:R-:W-:Y:S02]  /*10a0*/  SHF.R.U32.HI R3, RZ, R14, R5 ;  /* 0x0000000eff037219 */ /* 0x000fe40000011605 */
[----:B------:R-:W-:Y:S02]  /*10b0*/  IADD3 R7, P0, RZ, -R29, RZ ;  /* 0x8000001dff077210 */ /* 0x000fe40007f1e0ff */
[----:B------:R-:W-:Y:S01]  /*10c0*/  MOV R30, 0x1 ;  /* 0x00000001001e7802 */ /* 0x000fe20000000f00 */
[----:B------:R-:W3:Y:S01]  /*10d0*/  LDC R12, c[0x0][0x8c0] ;  /* 0x00023000ff0c7b82 */ /* 0x000ee20000000800 */
[----:B------:R-:W-:Y:S01]  /*10e0*/  IADD3.X R3, RZ, ~R3, RZ, P0, !PT ;  /* 0x80000003ff037210 */ /* 0x000fe200007fe4ff */
[----:B------:R-:W-:-:S04]  /*10f0*/  IMAD.WIDE.U32 R4, R7, R24, R16 ;  /* 0x0000001807047225 */ /* 0x000fc800078e0010 */
[----:B------:R-:W-:Y:S02]  /*1100*/  IMAD R10, R3, R24, RZ ;  /* 0x00000018030a7224 */ /* 0x000fe400078e02ff */
[----:B------:R-:W4:Y:S02]  /*1110*/  LDC R11, c[0x0][0x8b0] ;  /* 0x00022c00ff0b7b82 */ /* 0x000f240000000800 */
[----:B------:R-:W-:Y:S02]  /*1120*/  IMAD R3, R7, R25, R10 ;  /* 0x0000001907037224 */ /* 0x000fe400078e020a */
[----:B------:R-:W-:Y:S02]  /*1130*/  IMAD.MOV.U32 R10, RZ, RZ, -0x1 ;  /* 0xffffffffff0a7424 */ /* 0x000fe400078e00ff */
[----:B------:R-:W-:Y:S02]  /*1140*/  IMAD.IADD R3, R5, 0x1, R3 ;  /* 0x0000000105037824 */ /* 0x000fe400078e0203 */
[----:B------:R-:W5:Y:S01]  /*1150*/  LDC R21, c[0x0][0x900] ;  /* 0x00024000ff157b82 */ /* 0x000f620000000800 */
[----:B--2---:R-:W-:-:S04]  /*1160*/  ISETP.NE.U32.AND P0, PT, R26, RZ, PT ;  /* 0x000000ff1a00720c */ /* 0x004fc80003f05070 */
[----:B------:R-:W-:-:S03]  /*1170*/  ISETP.NE.AND.EX P0, PT, R27, RZ, PT, P0 ;  /* 0x000000ff1b00720c */ /* 0x000fc60003f05300 */
[----:B------:R-:W2:Y:S01]  /*1180*/  LDC R14, c[0x0][0x8a8] ;  /* 0x00022a00ff0e7b82 */ /* 0x000ea20000000800 */
[-CC-:B---3--:R-:W-:Y:S02]  /*1190*/  SHF.R.U64 R15, R4, R12.reuse, R3.reuse ;  /* 0x0000000c040f7219 */ /* 0x188fe40000001203 */
[----:B------:R-:W-:-:S05]  /*11a0*/  SHF.R.U32.HI R4, RZ, R12, R3 ;  /* 0x0000000cff047219 */ /* 0x000fca0000011603 */
[----:B------:R-:W3:Y:S01]  /*11b0*/  LDC R20, c[0x0][0x8f0] ;  /* 0x00023c00ff147b82 */ /* 0x000ee20000000800 */
[-CC-:B----4-:R-:W-:Y:S02]  /*11c0*/  SHF.R.U64 R12, R15, R11.reuse, R4.reuse ;  /* 0x0000000b0f0c7219 */ /* 0x190fe40000001204 */
[----:B------:R-:W-:-:S05]  /*11d0*/  SHF.R.U32.HI R4, RZ, R11, R4 ;  /* 0x0000000bff047219 */ /* 0x000fca0000011604 */
[----:B------:R-:W4:Y:S01]  /*11e0*/  LDC R22, c[0x0][0x8e0] ;  /* 0x00023800ff167b82 */ /* 0x000f220000000800 */
[-CC-:B-----5:R-:W-:Y:S02]  /*11f0*/  SHF.R.U64 R28, R12, R21.reuse, R4.reuse ;  /* 0x000000150c1c7219 */ /* 0x1a0fe40000001204 */
[-C--:B------:R-:W-:Y:S02]  /*1200*/  SHF.L.U32 R3, R10, R21.reuse, RZ ;  /* 0x000000150a037219 */ /* 0x080fe400000006ff */
[----:B------:R-:W-:Y:S01]  /*1210*/  SHF.R.U32.HI R5, RZ, R21, R4 ;  /* 0x00000015ff057219 */ /* 0x000fe20000011604 */
[----:B------:R-:W-:Y:S01]  /*1220*/  IMAD.MOV.U32 R4, RZ, RZ, R28 ;  /* 0x000000ffff047224 */ /* 0x000fe200078e001c */
[----:B------:R-:W-:Y:S01]  /*1230*/  LOP3.LUT R9, RZ, R3, RZ, 0x33, !PT ;  /* 0x00000003ff097212 */ /* 0x000fe200078e33ff */
[----:B------:R-:W1:Y:S01]  /*1240*/  LDC R24, c[0x0][0x8b8] ;  /* 0x00022e00ff187b82 */ /* 0x000e620000000800 */
[----:B------:R-:W-:Y:S05]  /*1250*/  @!P0 BRA `(.L_x_17) ;  /* 0x0000000000288947 */ /* 0x000fea0003800000 */
[----:B------:R-:W5:Y:S02]  /*1260*/  LDC R3, c[0x0][0x8f4] ;  /* 0x00023d00ff037b82 */ /* 0x000f640000000800 */
[----:B-----5:R-:W-:-:S05]  /*1270*/  IADD3 R3, P0, R28, R3, RZ ;  /* 0x000000031c037210 */ /* 0x020fca0007f1e0ff */
[----:B------:R-:W-:-:S04]  /*1280*/  IMAD.X R13, RZ, RZ, R5, P0 ;  /* 0x000000ffff0d7224 */ /* 0x000fc800000e0605 */
[----:B------:R-:W-:-:S04]  /*1290*/  IMAD.WIDE.U32 R4, R13, R26, RZ ;  /* 0x0000001a0d047225 */ /* 0x000fc800078e00ff */
[----:B------:R-:W-:-:S04]  /*12a0*/  IMAD.WIDE.U32 R6, P0, R3, R27, R4 ;  /* 0x0000001b03067225 */ /* 0x000fc80007800004 */
[----:B------:R-:W-:Y:S01]  /*12b0*/  IMAD.WIDE.U32 R4, R3, R26, RZ ;  /* 0x0000001a03047225 */ /* 0x000fe200078e00ff */
[----:B------:R-:W-:-:S03]  /*12c0*/  IADD3.X R11, RZ, RZ, RZ, P0, !PT ;  /* 0x000000ffff0b7210 */ /* 0x000fc600007fe4ff */
[----:B------:R-:W-:Y:S01]  /*12d0*/  IMAD.MOV.U32 R10, RZ, RZ, R7 ;  /* 0x000000ffff0a7224 */ /* 0x000fe200078e0007 */
[----:B------:R-:W-:-:S05]  /*12e0*/  IADD3 RZ, P0, R5, R6, RZ ;  /* 0x0000000605ff7210 */ /* 0x000fca0007f1e0ff */
[----:B------:R-:W-:-:S08]  /*12f0*/  IMAD.WIDE.U32.X R4, R13, R27, R10, P0 ;  /* 0x0000001b0d047225 */ /* 0x000fd000000e040a */
.L_x_17:
[----:B---3--:R-:W-:Y:S01]  /*1300*/  SHF.R.U64 R5, R4, R20, R5 ;  /* 0x0000001404057219 */ /* 0x008fe20000001205 */
[----:B--2---:R-:W-:Y:S01]  /*1310*/  VIADD R6, R14, 0xffffffff ;  /* 0xffffffff0e067836 */ /* 0x004fe20000000000 */
[----:B------:R-:W-:Y:S02]  /*1320*/  SHF.L.U32 R3, R30, R21, RZ ;  /* 0x000000151e037219 */ /* 0x000fe400000006ff */
[----:B------:R-:W-:Y:S02]  /*1330*/  LOP3.LUT R4, R12, R9, RZ, 0xc0, !PT ;  /* 0x000000090c047212 */ /* 0x000fe400078ec0ff */
[----:B------:R-:W-:Y:S02]  /*1340*/  IADD3 R7, -R5, RZ, RZ ;  /* 0x000000ff05077210 */ /* 0x000fe40007ffe1ff */
[----:B------:R-:W-:Y:S01]  /*1350*/  SEL R8, R8, R23, !P1 ;  /* 0x0000001708087207 */ /* 0x000fe20004800000 */
[----:B------:R-:W-:Y:S01]  /*1360*/  IMAD R5, R3, R5, R4 ;  /* 0x0000000503057224 */ /* 0x000fe200078e0204 */
[----:B------:R-:W-:Y:S01]  /*1370*/  LOP3.LUT R6, R15, R6, RZ, 0xc0, !PT ;  /* 0x000000060f067212 */ /* 0x000fe200078ec0ff */
[----:B----4-:R-:W-:Y:S01]  /*1380*/  IMAD R3, R7, R22, R28 ;  /* 0x0000001607037224 */ /* 0x010fe200078e021c */
[----:B------:R-:W-:Y:S01]  /*1390*/  R2UR UR47, R29 ;  /* 0x000000001d2f72ca */ /* 0x000fe200000e0000 */
[----:B-1----:R-:W-:-:S02]  /*13a0*/  IMAD R8, R5, R24, R8 ;  /* 0x0000001805087224 */ /* 0x002fc400078e0208 */
[----:B------:R-:W-:Y:S02]  /*13b0*/  IMAD R3, R3, R14, R6 ;  /* 0x0000000e03037224 */ /* 0x000fe400078e0206 */
[----:B------:R-:W-:-:S03]  /*13c0*/  IMAD.MOV.U32 R4, RZ, RZ, 0x1 ;  /* 0x00000001ff047424 */ /* 0x000fc600078e00ff */
[----:B------:R-:W-:Y:S02]  /*13d0*/  SEL R100, R3, R8, !P1 ;  /* 0x0000000803647207 */ /* 0x000fe40004800000 */
[----:B------:R-:W-:Y:S02]  /*13e0*/  SEL R22, R8, R3, !P1 ;  /* 0x0000000308167207 */ /* 0x000fe40004800000 */
[----:B------:R-:W-:-:S07]  /*13f0*/  PRMT R3, R4, 0x7610, R3 ;  /* 0x0000761004037816 */ /* 0x000fce0000000003 */
.L_x_15:
[----:B------:R-:W-:-:S08]  /*1400*/  NOP ;  /* 0x0000000000007918 */ /* 0x000fd00000000000 */
[----:B------:R-:W2:Y:S02]  /*1410*/  USETMAXREG.TRY_ALLOC.CTAPOOL UP0, 0xe8 ;  /* 0x000000e8000079c8 */ /* 0x000ea40008000600 */
[----:B--2---:R-:W-:-:S13]  /*1420*/  PLOP3.LUT P0, PT, PT, PT, UP0, 0x80, 0x0 ;  /* 0x000000000000781c */ /* 0x004fda0003f0f008 */
[----:B------:R-:W-:Y:S05]  /*1430*/  @!P0 BRA `(.L_x_15) ;  /* 0xfffffffc00f08947 */ /* 0x000fea000383ffff */
[----:B------:R-:W-:Y:S02]  /*1440*/  ULDC.64 UR4, c[0x0][0x590] ;  /* 0x0001640000047ab9 */ /* 0x000fe40000000a00 */
[----:B------:R-:W-:Y:S01]  /*1450*/  IMAD.U32 R113, RZ, RZ, UR4 ;  /* 0x00000004ff717e24 */ /* 0x000fe2000f8e00ff */
[----:B------:R-:W-:-:S04]  /*1460*/  MOV R114, UR5 ;  /* 0x0000000500727c02 */ /* 0x000fc80008000f00 */
[----:B------:R-:W-:-:S04]  /*1470*/  ISETP.NE.U32.AND P1, PT, R113, RZ, PT ;  /* 0x000000ff7100720c */ /* 0x000fc80003f25070 */
[----:B------:R-:W-:-:S13]  /*1480*/  ISETP.NE.AND.EX P0, PT, R114, RZ, PT, P1 ;  /* 0x000000ff7200720c */ /* 0x000fda0003f05310 */
[----:B------:R-:W-:Y:S05]  /*1490*/  @P0 BRA `(.L_x_18) ;  /* 0x00000000002c0947 */ /* 0x000fea0003800000 */
[----:B------:R-:W-:Y:S02]  /*14a0*/  ULDC.64 UR4, c[0x0][0x588] ;  /* 0x0001620000047ab9 */ /* 0x000fe40000000a00 */
[----:B------:R-:W-:-:S04]  /*14b0*/  ISETP.NE.U32.AND P0, PT, RZ, UR4, PT ;  /* 0x00000004ff007c0c */ /* 0x000fc8000bf05070 */
[----:B------:R-:W-:-:S13]  /*14c0*/  ISETP.NE.AND.EX P0, PT, RZ, UR5, PT, P0 ;  /* 0x00000005ff007c0c */ /* 0x000fda000bf05300 */
[----:B------:R-:W-:Y:S05]  /*14d0*/  @!P0 BRA `(.L_x_19) ;  /* 0x0000000000108947 */ /* 0x000fea0003800000 */
[----:B------:R-:W2:Y:S02]  /*14e0*/  LDC.64 R94, c[0x0][0x588] ;  /* 0x00016200ff5e7b82 */ /* 0x000ea40000000a00 */
[----:B--2---:R2:W5:Y:S01]  /*14f0*/  LDG.E R94, desc[UR52][R94.64] ;  /* 0x000000345e5e7981 */ /* 0x004562000c1e1900 */
[----:B------:R-:W-:Y:S01]  /*1500*/  IMAD.MOV.U32 R90, RZ, RZ, 0x1 ;  /* 0x00000001ff5a7424 */ /* 0x000fe200078e00ff */
[----:B------:R-:W-:Y:S06]  /*1510*/  BRA `(.L_x_18) ;  /* 0x00000000000c7947 */ /* 0x000fec0003800000 */
.L_x_19:
[----:B------:R-:W-:Y:S01]  /*1520*/  ULDC UR4, c[0x0][0x580] ;  /* 0x0001600000047ab9 */ /* 0x000fe20000000800 */
[----:B------:R-:W-:Y:S01]  /*1530*/  IMAD.MOV.U32 R90, RZ, RZ, 0x1 ;  /* 0x00000001ff5a7424 */ /* 0x000fe200078e00ff */
[----:B------:R-:W-:-:S07]  /*1540*/  MOV R94, UR4 ;  /* 0x00000004005e7c02 */ /* 0x000fce0008000f00 */
.L_x_18:
[----:B------:R-:W-:Y:S02]  /*1550*/  ULDC.64 UR4, c[0x0][0x5b0] ;  /* 0x00016c0000047ab9 */ /* 0x000fe40000000a00 */
[----:B------:R-:W-:-:S04]  /*1560*/  ISETP.NE.U32.AND P0, PT, RZ, UR4, PT ;  /* 0x00000004ff007c0c */ /* 0x000fc8000bf05070 */
[----:B------:R-:W-:-:S13]  /*1570*/  ISETP.NE.AND.EX P0, PT, RZ, UR5, PT, P0 ;  /* 0x00000005ff007c0c */ /* 0x000fda000bf05300 */
[----:B------:R-:W-:Y:S05]  /*1580*/  @P0 BRA `(.L_x_20) ;  /* 0x0000000000240947 */ /* 0x000fea0003800000 */
[----:B------:R-:W-:Y:S02]  /*1590*/  ULDC.64 UR4, c[0x0][0x5a8] ;  /* 0x00016a0000047ab9 */ /* 0x000fe40000000a00 */
[----:B------:R-:W-:-:S04]  /*15a0*/  ISETP.NE.U32.AND P0, PT, RZ, UR4, PT ;  /* 0x00000004ff007c0c */ /* 0x000fc8000bf05070 */
[----:B------:R-:W-:-:S13]  /*15b0*/  ISETP.NE.AND.EX P0, PT, RZ, UR5, PT, P0 ;  /* 0x00000005ff007c0c */ /* 0x000fda000bf05300 */
[----:B------:R-:W-:Y:S05]  /*15c0*/  @!P0 BRA `(.L_x_21) ;  /* 0x00000000000c8947 */ /* 0x000fea0003800000 */
[----:B------:R-:W3:Y:S02]  /*15d0*/  LDC.64 R4, c[0x0][0x5a8] ;  /* 0x00016a00ff047b82 */ /* 0x000ee40000000a00 */
[----:B---3--:R3:W5:Y:S01]  /*15e0*/  LDG.E R93, desc[UR52][R4.64] ;  /* 0x00000034045d7981 */ /* 0x008762000c1e1900 */
[----:B------:R-:W-:Y:S05]  /*15f0*/  BRA `(.L_x_20) ;  /* 0x0000000000087947 */ /* 0x000fea0003800000 */
.L_x_21:
[----:B------:R-:W-:Y:S02]  /*1600*/  ULDC UR4, c[0x0][0x5a0] ;  /* 0x0001680000047ab9 */ /* 0x000fe40000000800 */
[----:B------:R-:W-:-:S07]  /*1610*/  IMAD.U32 R93, RZ, RZ, UR4 ;  /* 0x00000004ff5d7e24 */ /* 0x000fce000f8e00ff */
.L_x_20:
[----:B------:R-:W-:Y:S01]  /*1620*/  LOP3.LUT P2, RZ, R3, 0xff, RZ, 0xc0, !PT ;  /* 0x000000ff03ff7812 */ /* 0x000fe2000784c0ff */
[----:B------:R-:W-:Y:S01]  /*1630*/  UMOV UR40, URZ ;  /* 0x0000003f00287c82 */ /* 0x000fe20008000000 */
[----:B------:R-:W-:-:S11]  /*1640*/  PLOP3.LUT P0, PT, PT, PT, PT, 0x80, 0x0 ;  /* 0x000000000000781c */ /* 0x000fd60003f0f070 */
[----:B------:R-:W-:Y:S05]  /*1650*/  @!P2 BRA `(.L_x_22) ;  /* 0x0000009800dca947 */ /* 0x000fea0003800000 */
[----:B------:R-:W4:Y:S01]  /*1660*/  LDC R91, c[0x0][0x900] ;  /* 0x00024000ff5b7b82 */ /* 0x000f220000000800 */
[----:B------:R-:W-:Y:S01]  /*1670*/  ULDC UR4, c[0x0][0x28c] ;  /* 0x0000a30000047ab9 */ /* 0x000fe20000000800 */
[C---:B------:R-:W-:Y:S01]  /*1680*/  SHF.L.U32 R6, R0.reuse, 0x4, RZ ;  /* 0x0000000400067819 */ /* 0x040fe200000006ff */
[----:B------:R-:W-:Y:S01]  /*1690*/  UIADD3 UR4, UR4, 0x3f, URZ ;  /* 0x0000003f04047890 */ /* 0x000fe2000fffe03f */
[----:B------:R-:W-:Y:S01]  /*16a0*/  IMAD.SHL.U32 R3, R0, 0x20, RZ ;  /* 0x0000002000037824 */ /* 0x000fe200078e00ff */
[----:B---3--:R-:W-:Y:S01]  /*16b0*/  SHF.R.U32.HI R5, RZ, 0x1, R0 ;  /* 0x00000001ff057819 */ /* 0x008fe20000011600 */
[----:B------:R-:W-:Y:S01]  /*16c0*/  IMAD.MOV.U32 R97, RZ, RZ, 0x10 ;  /* 0x00000010ff617424 */ /* 0x000fe200078e00ff */
[----:B------:R-:W-:Y:S01]  /*16d0*/  LOP3.LUT R6, R6, 0xe00, RZ, 0xc0, !PT ;  /* 0x00000e0006067812 */ /* 0x000fe200078ec0ff */
[----:B------:R-:W3:Y:S01]  /*16e0*/  LDC R98, c[0x0][0x8a8] ;  /* 0x00022a00ff627b82 */ /* 0x000ee20000000800 */
[----:B------:R-:W-:Y:S01]  /*16f0*/  USHF.R.S32.HI UR5, URZ, 0x1f, UR4 ;  /* 0x0000001f3f057899 */ /* 0x000fe20008011404 */
[----:B------:R-:W-:Y:S01]  /*1700*/  LOP3.LUT R4, R3, 0xc0, RZ, 0xc0, !PT ;  /* 0x000000c003047812 */ /* 0x000fe200078ec0ff */
[----:B--2---:R-:W-:Y:S01]  /*1710*/  IMAD.MOV.U32 R95, RZ, RZ, 0x1 ;  /* 0x00000001ff5f7424 */ /* 0x004fe200078e00ff */
[----:B------:R-:W-:Y:S01]  /*1720*/  LOP3.LUT R6, R6, 0x20, R3, 0xf8, !PT ;  /* 0x0000002006067812 */ /* 0x000fe200078ef803 */
[----:B------:R-:W-:Y:S01]  /*1730*/  ULEA.HI UR5, UR5, UR4, URZ, 0x6 ;  /* 0x0000000405057291 */ /* 0x000fe2000f8f303f */
[----:B------:R-:W-:Y:S01]  /*1740*/  LOP3.LUT R4, R4, 0x8, R5, 0xf8, !PT ;  /* 0x0000000804047812 */ /* 0x000fe200078ef805 */
[----:B------:R-:W-:Y:S01]  /*1750*/  IMAD.SHL.U32 R5, R0, 0x4, RZ ;  /* 0x0000000400057824 */ /* 0x000fe200078e00ff */
[----:B------:R-:W-:Y:S01]  /*1760*/  LOP3.LUT R3, R6, 0x100, R3, 0xf8, !PT ;  /* 0x0000010006037812 */ /* 0x000fe200078ef803 */
[----:B------:R-:W-:Y:S01]  /*1770*/  IMAD.MOV.U32 R6, RZ, RZ, -0x1 ;  /* 0xffffffffff067424 */ /* 0x000fe200078e00ff */
[----:B------:R-:W-:Y:S01]  /*1780*/  USHF.R.S32.HI UR48, URZ, 0x6, UR5 ;  /* 0x000000063f307899 */ /* 0x000fe20008011405 */
[----:B------:R-:W-:Y:S01]  /*1790*/  LOP3.LUT P0, RZ, R0, 0x4, RZ, 0xc0, !PT ;  /* 0x0000000400ff7812 */ /* 0x000fe2000780c0ff */
[----:B------:R-:W-:Y:S01]  /*17a0*/  ULDC.64 UR54, c[0x0][0x198] ;  /* 0x0000660000367ab9 */ /* 0x000fe20000000a00 */
[----:B------:R-:W-:Y:S01]  /*17b0*/  LOP3.LUT R4, R4, 0x18, R5, 0x78, !PT ;  /* 0x0000001804047812 */ /* 0x000fe200078e7805 */
[----:B------:R-:W-:Y:S01]  /*17c0*/  UISETP.LT.AND UP0, UPT, UR48, 0x1, UPT ;  /* 0x000000013000788c */ /* 0x000fe2000bf01270 */
[----:B------:R-:W-:Y:S01]  /*17d0*/  MOV R8, 0x1 ;  /* 0x0000000100087802 */ /* 0x000fe20000000f00 */
[----:B------:R-:W-:Y:S01]  /*17e0*/  UMOV UR41, URZ ;  /* 0x0000003f00297c82 */ /* 0x000fe20008000000 */
[-C--:B----4-:R-:W-:Y:S01]  /*17f0*/  SHF.L.U32 R6, R6, R91.reuse, RZ ;  /* 0x0000005b06067219 */ /* 0x090fe200000006ff */
[----:B------:R-:W-:Y:S01]  /*1800*/  USEL UR49, UR48, 0x1, UP0 ;  /* 0x0000000130317887 */ /* 0x000fe20008000000 */
[----:B------:R-:W-:Y:S01]  /*1810*/  LOP3.LUT R0, R0, 0xff, RZ, 0xc0, !PT ;  /* 0x000000ff00007812 */ /* 0x000fe200078ec0ff */
[----:B------:R-:W-:Y:S01]  /*1820*/  UMOV UR42, URZ ;  /* 0x0000003f002a7c82 */ /* 0x000fe20008000000 */
[----:B------:R-:W-:Y:S01]  /*1830*/  LOP3.LUT R92, R3, R4, RZ, 0xfc, !PT ;  /* 0x00000004035c7212 */ /* 0x000fe200078efcff */
[----:B------:R-:W-:Y:S01]  /*1840*/  UIADD3 UR49, UR48, -UR49, URZ ;  /* 0x8000003130317290 */ /* 0x000fe2000fffe03f */
[----:B------:R-:W-:Y:S01]  /*1850*/  SHF.L.U32 R91, R8, R91, RZ ;  /* 0x0000005b085b7219 */ /* 0x000fe200000006ff */
[----:B---3--:R-:W-:Y:S01]  /*1860*/  VIADD R98, R98, 0xffffffff ;  /* 0xffffffff62627836 */ /* 0x008fe20000000000 */
[----:B------:R-:W-:Y:S01]  /*1870*/  LOP3.LUT R110, R19, 0x1, RZ, 0xfc, !PT ;  /* 0x00000001136e7812 */ /* 0x000fe200078efcff */
[----:B------:R-:W-:Y:S01]  /*1880*/  UMOV UR43, URZ ;  /* 0x0000003f002b7c82 */ /* 0x000fe20008000000 */
[----:B------:R-:W-:Y:S01]  /*1890*/  LOP3.LUT R111, R18, 0x1, RZ, 0xfc, !PT ;  /* 0x00000001126f7812 */ /* 0x000fe200078efcff */
[----:B------:R-:W-:Y:S01]  /*18a0*/  UMOV UR40, URZ ;  /* 0x0000003f00287c82 */ /* 0x000fe20008000000 */
[----:B------:R-:W-:-:S02]  /*18b0*/  SHF.R.U32.HI R112, RZ, 0x7, R0 ;  /* 0x00000007ff707819 */ /* 0x000fc40000011600 */
[----:B------:R-:W-:Y:S02]  /*18c0*/  IADD3 R96, R0, 0x1f, RZ ;  /* 0x0000001f00607810 */ /* 0x000fe40007ffe0ff */
[----:B------:R-:W-:Y:S02]  /*18d0*/  SEL R97, R97, 0xfffffff0, !P0 ;  /* 0xfffffff061617807 */ /* 0x000fe40004000000 */
[----:B------:R-:W-:-:S07]  /*18e0*/  LOP3.LUT R99, RZ, R6, RZ, 0x33, !PT ;  /* 0x00000006ff637212 */ /* 0x000fce00078e33ff */
.L_x_94:
[----:B------:R-:W2:Y:S01]  /*18f0*/  SHFL.IDX PT, R0, R112, RZ, 0x1f ;  /* 0x00001fff70007589 */ /* 0x000ea200000e0000 */
[----:B------:R-:W3:Y:S01]  /*1900*/  S2UR UR50, SR_CgaCtaId ;  /* 0x00000000003279c3 */ /* 0x000ee20000008800 */
[----:B------:R-:W-:Y:S01]  /*1910*/  UMOV UR51, 0x400 ;  /* 0x0000040000337882 */ /* 0x000fe20000000000 */
[----:B--2---:R-:W-:Y:S01]  /*1920*/  R2UR UR4, R0 ;  /* 0x00000000000472ca */ /* 0x004fe200000e0000 */
[----:B---3--:R-:W-:-:S12]  /*1930*/  ULEA UR51, UR50, UR51, 0x18 ;  /* 0x0000003332337291 */ /* 0x008fd8000f8ec03f */
[----:B------:R-:W-:-:S04]  /*1940*/  ULEA.HI UR5, UR4, UR4, URZ, 0x1 ;  /* 0x0000000404057291 */ /* 0x000fc8000f8f083f */
[----:B------:R-:W-:-:S04]  /*1950*/  ULOP3.LUT UR5, UR5, 0x7fffe, URZ, 0xc0, !UPT ;  /* 0x0007fffe05057892 */ /* 0x000fc8000f8ec03f */
[----:B------:R-:W-:-:S03]  /*1960*/  UIADD3 UR5, UR4, -UR5, URZ ;  /* 0x8000000504057290 */ /* 0x000fc6000fffe03f */
[----:B------:R-:W-:Y:S01]  /*1970*/  ULDC UR4, c[0x0][0x28c] ;  /* 0x0000a30000047ab9 */ /* 0x000fe20000000800 */
[----:B------:R-:W-:Y:S01]  /*1980*/  ULEA UR5, UR5, UR51, 0xd ;  /* 0x0000003305057291 */ /* 0x000fe2000f8e683f */
[----:B------:R-:W-:-:S03]  /*1990*/  ISETP.LT.AND P0, PT, RZ, UR4, PT ;  /* 0x00000004ff007c0c */ /* 0x000fc6000bf01270 */
[----:B------:R-:W-:-:S04]  /*19a0*/  UIADD3 UR5, UR5, 0x8400, URZ ;  /* 0x0000840005057890 */ /* 0x000fc8000fffe03f */
[----:B------:R-:W-:-:S04]  /*19b0*/  USHF.R.U32.HI UR5, URZ, 0x4, UR5 ;  /* 0x000000043f057899 */ /* 0x000fc80008011605 */
[----:B------:R-:W-:-:S04]  /*19c0*/  ULOP3.LUT UR5, UR5, 0x3fff, URZ, 0xc0, !UPT ;  /* 0x00003fff05057892 */ /* 0x000fc8000f8ec03f */
[----:B------:R-:W-:Y:S01]  /*19d0*/  ULOP3.LUT UR44, UR5, 0x10000, URZ, 0xfc, !UPT ;  /* 0x00010000052c7892 */ /* 0x000fe2000f8efc3f */
[----:B------:R-:W-:Y:S11]  /*19e0*/  @P0 BRA `(.L_x_23) ;  /* 0x0000000000400947 */ /* 0x000ff60003800000 */
[----:B------:R-:W-:Y:S01]  /*19f0*/  MOV R0, 0x0 ;  /* 0x0000000000007802 */ /* 0x000fe20000000f00 */
[----:B------:R-:W-:Y:S01]  /*1a00*/  ULDC.64 UR4, c[0x4][0x70] ;  /* 0x01001c0000047ab9 */ /* 0x000fe20000000a00 */
[----:B------:R-:W-:Y:S01]  /*1a10*/  ULDC.64 UR6, c[0x4][0x8] ;  /* 0x0100020000067ab9 */ /* 0x000fe20000000a00 */
[----:B------:R-:W-:Y:S01]  /*1a20*/  IMAD.U32 R4, RZ, RZ, UR4 ;  /* 0x00000004ff047e24 */ /* 0x000fe2000f8e00ff */
[----:B------:R2:W3:Y:S01]  /*1a30*/  LDC.64 R14, c[0x4][R0] ;  /* 0x01000000000e7b82 */ /* 0x0004e20000000a00 */
[----:B------:R-:W-:Y:S01]  /*1a40*/  MOV R5, UR5 ;  /* 0x0000000500057c02 */ /* 0x000fe20008000f00 */
[----:B------:R-:W-:Y:S01]  /*1a50*/  ULDC.64 UR4, c[0x4][0x78] ;  /* 0x01001e0000047ab9 */ /* 0x000fe20000000a00 */
[----:B------:R-:W-:Y:S01]  /*1a60*/  MOV R10, UR6 ;  /* 0x00000006000a7c02 */ /* 0x000fe20008000f00 */
[----:B------:R-:W-:Y:S01]  /*1a70*/  IMAD.U32 R6, RZ, RZ, UR4 ;  /* 0x00000004ff067e24 */ /* 0x000fe2000f8e00ff */
[----:B------:R-:W-:Y:S01]  /*1a80*/  MOV R12, 0x1 ;  /* 0x00000001000c7802 */ /* 0x000fe20000000f00 */
[----:B------:R-:W-:-:S02]  /*1a90*/  IMAD.U32 R7, RZ, RZ, UR5 ;  /* 0x00000005ff077e24 */ /* 0x000fc4000f8e00ff */
[----:B------:R-:W-:Y:S02]  /*1aa0*/  IMAD.U32 R11, RZ, RZ, UR7 ;  /* 0x00000007ff0b7e24 */ /* 0x000fe4000f8e00ff */
[----:B------:R-:W-:Y:S02]  /*1ab0*/  IMAD.MOV.U32 R8, RZ, RZ, 0x1e1 ;  /* 0x000001e1ff087424 */ /* 0x000fe400078e00ff */
[----:B--2---:R-:W-:-:S07]  /*1ac0*/  IMAD.MOV.U32 R13, RZ, RZ, RZ ;  /* 0x000000ffff0d7224 */ /* 0x004fce00078e00ff */
[----:B------:R-:W-:-:S07]  /*1ad0*/  LEPC R20, `(.L_x_23) ;  /* 0x000000001014794e */ /* 0x000fce0000000000 */
[----:B-1-3-5:R-:W-:Y:S05]  /*1ae0*/  CALL.ABS.NOINC R14 ;  /* 0x000000000e007343 */ /* 0x02afea0003c00000 */
.L_x_23:
[----:B------:R-:W-:-:S13]  /*1af0*/  ISETP.NE.AND P0, PT, R110, 0x3, PT ;  /* 0x000000036e00780c */ /* 0x000fda0003f05270 */
[----:B------:R-:W-:Y:S05]  /*1b00*/  @!P0 BRA `(.L_x_24) ;  /* 0x0000000000048947 */ /* 0x000fea0003800000 */
[----:B-1----:R-:W-:Y:S01]  /*1b10*/  BPT.TRAP 0x1 ;  /* 0x000000040000795c */ /* 0x002fe20000300000 */
.L_x_24:
[----:B------:R-:W-:Y:S01]  /*1b20*/  IMAD.U32 R3, RZ, RZ, UR43 ;  /* 0x0000002bff037e24 */ /* 0x000fe2000f8e00ff */
[----:B------:R-:W-:-:S04]  /*1b30*/  MOV R0, UR42 ;  /* 0x0000002a00007c02 */ /* 0x000fc80008000f00 */
[----:B------:R-:W-:Y:S02]  /*1b40*/  LEA R3, R3, UR51, 0x3 ;  /* 0x0000003303037c11 */ /* 0x000fe4000f8e18ff */
[----:B------:R-:W-:-:S04]  /*1b50*/  SHF.L.U32 R0, R0, 0x1f, RZ ;  /* 0x0000001f00007819 */ /* 0x000fc800000006ff */
[----:B------:R2:W3:Y:S01]  /*1b60*/  SYNCS.PHASECHK.TRANS64.TRYWAIT P1, [R3+URZ], R0 ;  /* 0x00000000030075a7 */ /* 0x0004e2000802017f */
[----:B------:R-:W-:Y:S05]  /*1b70*/  @!P0 BRA `(.L_x_25) ;  /* 0x0000000000048947 */ /* 0x000fea0003800000 */
[----:B-1----:R-:W-:Y:S01]  /*1b80*/  BPT.TRAP 0x1 ;  /* 0x000000040000795c */ /* 0x002fe20000300000 */
.L_x_25:
[----:B------:R-:W-:-:S05]  /*1b90*/  IMAD.U32 R4, RZ, RZ, UR49 ;  /* 0x00000031ff047e24 */ /* 0x000fca000f8e00ff */
[----:B------:R-:W-:Y:S01]  /*1ba0*/  ISETP.GE.AND P2, PT, R4, 0x1, PT ;  /* 0x000000010400780c */ /* 0x000fe20003f46270 */
[----:B---3--:R-:W-:-:S12]  /*1bb0*/  @P1 BRA `(.L_x_26) ;  /* 0x0000000000081947 */ /* 0x008fd80003800000 */
[----:B------:R-:W3:Y:S02]  /*1bc0*/  SYNCS.PHASECHK.TRANS64.TRYWAIT P1, [R3+URZ], R0 ;  /* 0x00000000030075a7 */ /* 0x000ee4000802017f */
[----:B---3--:R-:W-:Y:S05]  /*1bd0*/  @!P1 BRA `(.L_x_27) ;  /* 0x000000c0004c9947 */ /* 0x008fea0003800000 */
.L_x_26:
[----:B------:R-:W-:Y:S05]  /*1be0*/  WARPSYNC.ALL ;  /* 0x0000000000007948 */ /* 0x000fea0003800000 */
[----:B------:R-:W-:Y:S01]  /*1bf0*/  UIADD3 UR4, UR51, 0x20400, URZ ;  /* 0x0002040033047890 */ /* 0x000fe2000fffe03f */
[----:B------:R-:W-:Y:S01]  /*1c00*/  WARPGROUP.ARRIVE ;  /* 0x00000000000079c5 */ /* 0x000fe20000000000 */
[----:B------:R-:W-:Y:S02]  /*1c10*/  ULEA UR9, UR43, UR44, 0xa ;  /* 0x0000002c2b097291 */ /* 0x000fe4000f8e503f */
[----:B------:R-:W-:Y:S01]  /*1c20*/  USHF.R.U32.HI UR4, URZ, 0x4, UR4 ;  /* 0x000000043f047899 */ /* 0x000fe20008011604 */
[----:B------:R-:W-:Y:S01]  /*1c30*/  UMOV UR5, 0x40000040 ;  /* 0x4000004000057882 */ /* 0x000fe20000000000 */
[----:B------:R-:W-:-:S02]  /*1c40*/  UMOV UR7, 0x40000040 ;  /* 0x4000004000077882 */ /* 0x000fc40000000000 */
[----:B------:R-:W-:-:S04]  /*1c50*/  ULOP3.LUT UR4, UR4, 0x3fff, URZ, 0xc0, !UPT ;  /* 0x00003fff04047892 */ /* 0x000fc8000f8ec03f */
[----:B------:R-:W-:-:S03]  /*1c60*/  ULOP3.LUT UR8, UR4, 0x10000, URZ, 0xfc, !UPT ;  /* 0x0001000004087892 */ /* 0x000fc6000f8efc3f */
[----:B------:R-:W-:Y:S01]  /*1c70*/  UMOV UR4, UR9 ;  /* 0x0000000900047c82 */ /* 0x000fe20008000000 */
[----:B------:R-:W-:-:S07]  /*1c80*/  ULEA UR10, UR43, UR8, 0xa ;  /* 0x000000082b0a7291 */ /* 0x000fce000f8e503f */
[----:B------:R-:W-:Y:S02]  /*1c90*/  UMOV UR6, UR10 ;  /* 0x0000000a00067c82 */ /* 0x000fe40008000000 */
[----:B------:R-:W-:Y:S01]  /*1ca0*/  HGMMA.64x128x16.F32 R24, gdesc[UR4], RZ, !UPT, gsb0 ;  /* 0x01e00000041879f0 */ /* 0x000fe2000c0008ff */
[----:B------:R-:W-:Y:S02]  /*1cb0*/  UIADD3 UR4, UR9, 0x2, URZ ;  /* 0x0000000209047890 */ /* 0x000fe4000fffe03f */
[----:B------:R-:W-:Y:S01]  /*1cc0*/  UIADD3 UR6, UR10, 0x2, URZ ;  /* 0x000000020a067890 */ /* 0x000fe2000fffe03f */
[----:B------:R-:W-:Y:S01]  /*1cd0*/  UMOV UR5, 0x40000040 ;  /* 0x4000004000057882 */ /* 0x000fe20000000000 */
[----:B------:R-:W-:Y:S01]  /*1ce0*/  UMOV UR7, 0x40000040 ;  /* 0x4000004000077882 */ /* 0x000fe20000000000 */
[----:B------:R-:W-:Y:S02]  /*1cf0*/  WARPGROUP.DEPBAR.LE gsb0, 0x0 ;  /* 0x00008000000079c5 */ /* 0x000fe40000010000 */
[----:B------:R-:W-:-:S06]  /*1d00*/  WARPGROUP.ARRIVE ;  /* 0x00000000000079c5 */ /* 0x000fcc0000000000 */
[----:B------:R-:W-:Y:S01]  /*1d10*/  HGMMA.64x128x16.F32 R24, gdesc[UR4], R24, gsb0 ;  /* 0x01e00000041879f0 */ /* 0x000fe20008000818 */
        /* <DEDUP_REMOVED lines=13> */
[----:B------:R-:W-:Y:S03]  /*1df0*/  HGMMA.64x128x16.F32 R24, gdesc[UR4], R24, gsb0 ;  /* 0x01e00000041879f0 */ /* 0x000fe60008000818 */
[----:B------:R-:W-:Y:S02]  /*1e00*/  WARPGROUP.DEPBAR.LE gsb0, 0x0 ;  /* 0x00008000000079c5 */ /* 0x000fe40000010000 */
[----:B------:R-:W-:Y:S05]  /*1e10*/  @!P2 BRA `(.L_x_28) ;  /* 0x000000040014a947 */ /* 0x000fea0003800000 */
[----:B------:R-:W-:Y:S01]  /*1e20*/  UIADD3 UR4, UR43, 0x1, URZ ;  /* 0x000000012b047890 */ /* 0x000fe2000fffe03f */
[----:B--23--:R-:W-:Y:S01]  /*1e30*/  IMAD.U32 R0, RZ, RZ, UR49 ;  /* 0x00000031ff007e24 */ /* 0x00cfe2000f8e00ff */
[----:B------:R-:W-:Y:S02]  /*1e40*/  MOV R3, UR43 ;  /* 0x0000002b00037c02 */ /* 0x000fe40008000f00 */
[----:B------:R-:W-:-:S04]  /*1e50*/  UISETP.NE.AND UP0, UPT, UR4, 0x6, UPT ;  /* 0x000000060400788c */ /* 0x000fc8000bf05270 */
[----:B------:R-:W-:Y:S02]  /*1e60*/  USEL UR5, URZ, 0x1, UP0 ;  /* 0x000000013f057887 */ /* 0x000fe40008000000 */
[----:B------:R-:W-:Y:S02]  /*1e70*/  USEL UR9, UR4, URZ, UP0 ;  /* 0x0000003f04097287 */ /* 0x000fe40008000000 */
[----:B------:R-:W-:-:S06]  /*1e80*/  ULOP3.LUT UR5, UR42, UR5, URZ, 0x3c, !UPT ;  /* 0x000000052a057292 */ /* 0x000fcc000f8e3c3f */
[----:B------:R-:W-:-:S07]  /*1e90*/  IMAD.U32 R6, RZ, RZ, UR5 ;  /* 0x00000005ff067e24 */ /* 0x000fce000f8e00ff */
.L_x_35:
[----:B------:R-:W-:Y:S05]  /*1ea0*/  @!P0 BRA `(.L_x_29) ;  /* 0x0000000000048947 */ /* 0x000fea0003800000 */
[----:B-1----:R-:W-:Y:S01]  /*1eb0*/  BPT.TRAP 0x1 ;  /* 0x000000040000795c */ /* 0x002fe20000300000 */
.L_x_29:
[----:B------:R-:W-:Y:S01]  /*1ec0*/  ULEA UR4, UR9, UR51, 0x3 ;  /* 0x0000003309047291 */ /* 0x000fe2000f8e183f */
[----:B------:R-:W-:-:S08]  /*1ed0*/  SHF.L.U32 R4, R6, 0x1f, RZ ;  /* 0x0000001f06047819 */ /* 0x000fd000000006ff */
[----:B------:R2:W3:Y:S01]  /*1ee0*/  SYNCS.PHASECHK.TRANS64.TRYWAIT P1, [UR4], R4 ;  /* 0x00000004ff0075a7 */ /* 0x0004e20008020144 */
[----:B------:R-:W-:Y:S05]  /*1ef0*/  @!P0 BRA `(.L_x_30) ;  /* 0x0000000000048947 */ /* 0x000fea0003800000 */
[----:B-1----:R-:W-:Y:S01]  /*1f00*/  BPT.TRAP 0x1 ;  /* 0x000000040000795c */ /* 0x002fe20000300000 */
.L_x_30:
[----:B---3--:R-:W-:Y:S05]  /*1f10*/  @P1 BRA `(.L_x_31) ;  /* 0x0000000000081947 */ /* 0x008fea0003800000 */
[----:B------:R-:W3:Y:S02]  /*1f20*/  SYNCS.PHASECHK.TRANS64.TRYWAIT P1, [UR4], R4 ;  /* 0x00000004ff0075a7 */ /* 0x000ee40008020144 */
[----:B---3--:R-:W-:Y:S05]  /*1f30*/  @!P1 BRA `(.L_x_32) ;  /* 0x000000bc00889947 */ /* 0x008fea0003800000 */
.L_x_31:
[----:B------:R-:W-:Y:S01]  /*1f40*/  ULEA UR10, UR9, UR44, 0xa ;  /* 0x0000002c090a7291 */ /* 0x000fe2000f8e503f */
[----:B------:R-:W-:Y:S01]  /*1f50*/  WARPGROUP.ARRIVE ;  /* 0x00000000000079c5 */ /* 0x000fe20000000000 */
[----:B------:R-:W-:Y:S01]  /*1f60*/  ULEA UR11, UR9, UR8, 0xa ;  /* 0x00000008090b7291 */ /* 0x000fe2000f8e503f */
[----:B------:R-:W-:Y:S01]  /*1f70*/  UMOV UR5, 0x40000040 ;  /* 0x4000004000057882 */ /* 0x000fe20000000000 */
[----:B------:R-:W-:-:S03]  /*1f80*/  UMOV UR7, 0x40000040 ;  /* 0x4000004000077882 */ /* 0x000fc60000000000 */
[----:B------:R-:W-:Y:S02]  /*1f90*/  UMOV UR4, UR10 ;  /* 0x0000000a00047c82 */ /* 0x000fe40008000000 */
[----:B------:R-:W-:Y:S02]  /*1fa0*/  UMOV UR6, UR11 ;  /* 0x0000000b00067c82 */ /* 0x000fe40008000000 */
[----:B------:R-:W-:Y:S01]  /*1fb0*/  HGMMA.64x128x16.F32 R24, gdesc[UR4], R24, gsb0 ;  /* 0x01e00000041879f0 */ /* 0x000fe20008000818 */
[----:B------:R-:W-:Y:S02]  /*1fc0*/  UIADD3 UR4, UR10, 0x2, URZ ;  /* 0x000000020a047890 */ /* 0x000fe4000fffe03f */
[----:B------:R-:W-:Y:S01]  /*1fd0*/  UIADD3 UR6, UR11, 0x2, URZ ;  /* 0x000000020b067890 */ /* 0x000fe2000fffe03f */
[----:B------:R-:W-:Y:S01]  /*1fe0*/  UMOV UR5, 0x40000040 ;  /* 0x4000004000057882 */ /* 0x000fe20000000000 */
[----:B------:R-:W-:Y:S01]  /*1ff0*/  UMOV UR7, 0x40000040 ;  /* 0x4000004000077882 */ /* 0x000fe20000000000 */
[----:B------:R-:W-:-:S02]  /*2000*/  WARPGROUP.DEPBAR.LE gsb0, 0x0 ;  /* 0x00008000000079c5 */ /* 0x000fc40000010000 */
        /* <DEDUP_REMOVED lines=18> */
[----:B-1----:R-:W-:Y:S01]  /*2130*/  BPT.TRAP 0x1 ;  /* 0x000000040000795c */ /* 0x002fe20000300000 */
.L_x_33:
[----:B------:R-:W-:-:S13]  /*2140*/  ISETP.NE.AND P1, PT, R89, RZ, PT ;  /* 0x000000ff5900720c */ /* 0x000fda0003f25270 */
[----:B--23--:R-:W-:-:S05]  /*2150*/  @P1 LEA R4, R3, UR51, 0x3 ;  /* 0x0000003303041c11 */ /* 0x00cfca000f8e18ff */
[----:B------:R-:W-:-:S05]  /*2160*/  @P1 VIADD R5, R4, 0x30 ;  /* 0x0000003004051836 */ /* 0x000fca0000000000 */
[----:B------:R-:W-:-:S04]  /*2170*/  @P1 PRMT R5, R88, 0x654, R5 ;  /* 0x0000065458051816 */ /* 0x000fc80000000005 */
[----:B------:R2:W-:Y:S01]  /*2180*/  @P1 SYNCS.ARRIVE.TRANS64.RED.A1T0 RZ, [R5+URZ], RZ ;  /* 0x000000ff05ff19a7 */ /* 0x0005e2000810043f */
[----:B------:R-:W-:-:S13]  /*2190*/  ISETP.GT.U32.AND P1, PT, R19, 0x1, PT ;  /* 0x000000011300780c */ /* 0x000fda0003f24070 */
[----:B--2---:R-:W-:Y:S05]  /*21a0*/  @P1 BRA `(.L_x_34) ;  /* 0x0000000000041947 */ /* 0x004fea0003800000 */
[----:B-1----:R-:W-:Y:S01]  /*21b0*/  BPT.TRAP 0x1 ;  /* 0x000000040000795c */ /* 0x002fe20000300000 */
.L_x_34:
[----:B------:R-:W-:Y:S01]  /*21c0*/  UIADD3 UR9, UR9, 0x1, URZ ;  /* 0x0000000109097890 */ /* 0x000fe2000fffe03f */
[C---:B------:R-:W-:Y:S01]  /*21d0*/  ISETP.GT.AND P2, PT, R0.reuse, 0x1, PT ;  /* 0x000000010000780c */ /* 0x040fe20003f44270 */
[----:B------:R-:W-:Y:S01]  /*21e0*/  VIADD R0, R0, 0xffffffff ;  /* 0xffffffff00007836 */ /* 0x000fe20000000000 */
[----:B------:R-:W-:Y:S01]  /*21f0*/  IADD3 R3, R3, 0x1, RZ ;  /* 0x0000000103037810 */ /* 0x000fe20007ffe0ff */
[----:B------:R-:W-:-:S03]  /*2200*/  UISETP.NE.AND UP0, UPT, UR9, 0x6, UPT ;  /* 0x000000060900788c */ /* 0x000fc6000bf05270 */
[C---:B------:R-:W-:Y:S01]  /*2210*/  ISETP.NE.AND P1, PT, R3.reuse, 0x6, PT ;  /* 0x000000060300780c */ /* 0x040fe20003f25270 */
[----:B------:R-:W-:Y:S02]  /*2220*/  USEL UR4, URZ, 0x1, UP0 ;  /* 0x000000013f047887 */ /* 0x000fe40008000000 */
[----:B------:R-:W-:Y:S01]  /*2230*/  USEL UR9, UR9, URZ, UP0 ;  /* 0x0000003f09097287 */ /* 0x000fe20008000000 */
[----:B------:R-:W-:-:S03]  /*2240*/  SEL R3, R3, RZ, P1 ;  /* 0x000000ff03037207 */ /* 0x000fc60000800000 */
[----:B------:R-:W-:Y:S01]  /*2250*/  LOP3.LUT R6, R6, UR4, RZ, 0x3c, !PT ;  /* 0x0000000406067c12 */ /* 0x000fe2000f8e3cff */
[----:B------:R-:W-:Y:S07]  /*2260*/  @P2 BRA `(.L_x_35) ;  /* 0xfffffffc000c2947 */ /* 0x000fee000383ffff */
.L_x_28:
[----:B--23--:R-:W2:Y:S02]  /*2270*/  LDC R0, c[0x0][0x28c] ;  /* 0x0000a300ff007b82 */ /* 0x00cea40000000800 */
[----:B--2---:R-:W-:-:S13]  /*2280*/  ISETP.GE.AND P1, PT, R0, 0x1, PT ;  /* 0x000000010000780c */ /* 0x004fda0003f26270 */
[----:B------:R-:W-:Y:S05]  /*2290*/  @!P1 BRA `(.L_x_36) ;  /* 0x0000000000449947 */ /* 0x000fea0003800000 */
[----:B------:R-:W-:Y:S05]  /*22a0*/  @!P0 BRA `(.L_x_37) ;  /* 0x0000000000048947 */ /* 0x000fea0003800000 */
[----:B-1----:R-:W-:Y:S01]  /*22b0*/  BPT.TRAP 0x1 ;  /* 0x000000040000795c */ /* 0x002fe20000300000 */
.L_x_37:
[----:B------:R-:W-:-:S13]  /*22c0*/  ISETP.NE.AND P0, PT, R89, RZ, PT ;  /* 0x000000ff5900720c */ /* 0x000fda0003f05270 */
[----:B------:R-:W-:-:S05]  /*22d0*/  VOTEU.ANY UP0, P0 ;  /* 0x00000000003f7886 */ /* 0x000fca0000000100 */
[----:B------:R-:W-:-:S06]  /*22e0*/  @UP0 UIADD3 UR4, UR49, UR43, URZ ;  /* 0x0000002b31040290 */ /* 0x000fcc000fffe03f */
[----:B------:R-:W-:Y:S01]  /*22f0*/  IMAD.U32 R4, RZ, RZ, UR4 ;  /* 0x00000004ff047e24 */ /* 0x000fe2000f8e00ff */
[----:B------:R-:W-:-:S03]  /*2300*/  MOV R3, UR4 ;  /* 0x0000000400037c02 */ /* 0x000fc60008000f00 */
[----:B------:R-:W-:-:S05]  /*2310*/  @P0 IMAD.WIDE.U32 R4, R4, -0x55555555, RZ ;  /* 0xaaaaaaab04040825 */ /* 0x000fca00078e00ff */
[----:B------:R-:W-:-:S05]  /*2320*/  @P0 SHF.R.U32.HI R0, RZ, 0x2, R5 ;  /* 0x00000002ff000819 */ /* 0x000fca0000011605 */
[----:B------:R-:W-:-:S05]  /*2330*/  @P0 IMAD R0, R0, -0x6, R3 ;  /* 0xfffffffa00000824 */ /* 0x000fca00078e0203 */
[----:B------:R-:W-:-:S05]  /*2340*/  @P0 LEA R0, R0, UR51, 0x3 ;  /* 0x0000003300000c11 */ /* 0x000fca000f8e18ff */
[----:B------:R-:W-:-:S05]  /*2350*/  @P0 VIADD R3, R0, 0x30 ;  /* 0x0000003000030836 */ /* 0x000fca0000000000 */
[----:B------:R-:W-:-:S04]  /*2360*/  @P0 PRMT R3, R88, 0x654, R3 ;  /* 0x0000065458030816 */ /* 0x000fc80000000003 */
[----:B------:R2:W-:Y:S01]  /*2370*/  @P0 SYNCS.ARRIVE.TRANS64.RED.A1T0 RZ, [R3+URZ], RZ ;  /* 0x000000ff03ff09a7 */ /* 0x0005e2000810043f */
[----:B------:R-:W-:-:S13]  /*2380*/  ISETP.GT.U32.AND P0, PT, R19, 0x1, PT ;  /* 0x000000011300780c */ /* 0x000fda0003f04070 */
[----:B--2---:R-:W-:Y:S05]  /*2390*/  @P0 BRA `(.L_x_36) ;  /* 0x0000000000040947 */ /* 0x004fea0003800000 */
[----:B-1----:R-:W-:Y:S01]  /*23a0*/  BPT.TRAP 0x1 ;  /* 0x000000040000795c */ /* 0x002fe20000300000 */
.L_x_36:
[----:B------:R-:W-:Y:S01]  /*23b0*/  UIADD3 UR6, UR51, 0x200, URZ ;  /* 0x0000020033067890 */ /* 0x000fe2000fffe03f */
[----:B------:R-:W-:Y:S01]  /*23c0*/  R2UR UR46, R22 ;  /* 0x00000000162e72ca */ /* 0x000fe200000e0000 */
[----:B------:R-:W-:Y:S01]  /*23d0*/  UIADD3 UR43, UR48, UR43, URZ ;  /* 0x0000002b302b7290 */ /* 0x000fe2000fffe03f */
[----:B------:R-:W-:Y:S01]  /*23e0*/  R2UR UR45, R100 ;  /* 0x00000000642d72ca */ /* 0x000fe200000e0000 */
[----:B------:R-:W-:Y:S02]  /*23f0*/  UISETP.GE.U32.AND UP1, UPT, UR48, 0x6, UPT ;  /* 0x000000063000788c */ /* 0x000fe4000bf26070 */
[----:B------:R-:W-:Y:S02]  /*2400*/  ULOP3.LUT UP2, URZ, UR6, 0x1bf, URZ, 0xc0, !UPT ;  /* 0x000001bf063f7892 */ /* 0x000fe4000f84c03f */
[----:B------:R-:W-:-:S04]  /*2410*/  UISETP.GT.U32.AND UP0, UPT, UR43, 0x5, UPT ;  /* 0x000000052b00788c */ /* 0x000fc8000bf04070 */
[----:B------:R-:W-:Y:S01]  /*2420*/  UISETP.LT.U32.AND UP0, UPT, UR48, 0x6, UP0 ;  /* 0x000000063000788c */ /* 0x000fe20008701070 */
[----:B------:R-:W-:Y:S01]  /*2430*/  PLOP3.LUT P0, PT, PT, PT, UP2, 0x80, 0x0 ;  /* 0x000000000000781c */ /* 0x000fe20003f0f028 */
[----:B------:R-:W-:Y:S02]  /*2440*/  USHF.L.U32 UR46, UR46, 0x7, URZ ;  /* 0x000000072e2e7899 */ /* 0x000fe4000800063f */
[----:B------:R-:W-:Y:S02]  /*2450*/  @UP1 UIMAD.WIDE.U32 UR4, UR43, -0x55555555, URZ ;  /* 0xaaaaaaab2b0418a5 */ /* 0x000fe4000f8e003f */
[----:B------:R-:W-:Y:S02]  /*2460*/  USEL UR6, URZ, 0x1, !UP0 ;  /* 0x000000013f067887 */ /* 0x000fe4000c000000 */
[----:B------:R-:W-:Y:S02]  /*2470*/  @UP1 USHF.R.U32.HI UR4, URZ, 0x2, UR5 ;  /* 0x000000023f041899 */ /* 0x000fe40008011605 */
[----:B------:R-:W-:-:S02]  /*2480*/  ULOP3.LUT UR42, UR42, UR6, URZ, 0x3c, !UPT ;  /* 0x000000062a2a7292 */ /* 0x000fc4000f8e3c3f */
[----:B------:R-:W-:Y:S02]  /*2490*/  USHF.L.U32 UR45, UR45, 0x7, URZ ;  /* 0x000000072d2d7899 */ /* 0x000fe4000800063f */
[----:B------:R-:W-:Y:S01]  /*24a0*/  @UP1 ULOP3.LUT UR42, UR42, 0x1, UR4, 0x78, !UPT ;  /* 0x000000012a2a1892 */ /* 0x000fe2000f8e7804 */
[----:B------:R-:W-:Y:S11]  /*24b0*/  @!P0 BRA `(.L_x_38) ;  /* 0x00000000007c8947 */ /* 0x000ff60003800000 */
        /* <DEDUP_REMOVED lines=16> */
.L_x_39:
[----:B------:R-:W1:Y:S01]  /*25c0*/  LDC.64 R22, c[0x4][R22] ;  /* 0x0100000016167b82 */ /* 0x000e620000000a00 */
[----:B------:R-:W-:Y:S01]  /*25d0*/  ULDC.64 UR4, c[0x4][0x80] ;  /* 0x0100200000047ab9 */ /* 0x000fe20000000a00 */
[----:B------:R-:W-:Y:S01]  /*25e0*/  ULDC.64 UR6, c[0x4][0x10] ;  /* 0x0100040000067ab9 */ /* 0x000fe20000000a00 */
[----:B------:R-:W-:Y:S01]  /*25f0*/  IMAD.U32 R4, RZ, RZ, UR4 ;  /* 0x00000004ff047e24 */ /* 0x000fe2000f8e00ff */
[----:B------:R-:W-:Y:S01]  /*2600*/  MOV R5, UR5 ;  /* 0x0000000500057c02 */ /* 0x000fe20008000f00 */
[----:B------:R-:W-:Y:S01]  /*2610*/  ULDC.64 UR4, c[0x4][0x88] ;  /* 0x0100220000047ab9 */ /* 0x000fe20000000a00 */
[----:B------:R-:W-:Y:S01]  /*2620*/  MOV R10, UR6 ;  /* 0x00000006000a7c02 */ /* 0x000fe20008000f00 */
[----:B------:R-:W-:Y:S01]  /*2630*/  IMAD.U32 R6, RZ, RZ, UR4 ;  /* 0x00000004ff067e24 */ /* 0x000fe2000f8e00ff */
[----:B------:R-:W-:Y:S01]  /*2640*/  MOV R12, 0x1 ;  /* 0x00000001000c7802 */ /* 0x000fe20000000f00 */
[----:B------:R-:W-:Y:S02]  /*2650*/  IMAD.U32 R7, RZ, RZ, UR5 ;  /* 0x00000005ff077e24 */ /* 0x000fe4000f8e00ff */
[----:B------:R-:W-:-:S02]  /*2660*/  IMAD.U32 R11, RZ, RZ, UR7 ;  /* 0x00000007ff0b7e24 */ /* 0x000fc4000f8e00ff */
[----:B------:R-:W-:Y:S02]  /*2670*/  IMAD.MOV.U32 R8, RZ, RZ, 0x70 ;  /* 0x00000070ff087424 */ /* 0x000fe400078e00ff */
[----:B------:R-:W-:-:S07]  /*2680*/  IMAD.MOV.U32 R13, RZ, RZ, RZ ;  /* 0x000000ffff0d7224 */ /* 0x000fce00078e00ff */
[----:B------:R-:W-:-:S07]  /*2690*/  LEPC R20, `(.L_x_38) ;  /* 0x000000001014794e */ /* 0x000fce0000000000 */
[----:B-1----:R-:W-:Y:S05]  /*26a0*/  CALL.ABS.NOINC R22 ;  /* 0x0000000016007343 */ /* 0x002fea0003c00000 */
.L_x_38:
[----:B------:R-:W-:Y:S02]  /*26b0*/  ULDC.64 UR4, c[0x0][0x590] ;  /* 0x0001640000047ab9 */ /* 0x000fe40000000a00 */
[----:B------:R-:W-:Y:S01]  /*26c0*/  IMAD.U32 R113, RZ, RZ, UR4 ;  /* 0x00000004ff717e24 */ /* 0x000fe2000f8e00ff */
[----:B------:R-:W-:-:S04]  /*26d0*/  MOV R114, UR5 ;  /* 0x0000000500727c02 */ /* 0x000fc80008000f00 */
[----:B------:R-:W-:-:S04]  /*26e0*/  ISETP.NE.U32.AND P2, PT, R113, RZ, PT ;  /* 0x000000ff7100720c */ /* 0x000fc80003f45070 */
[----:B------:R-:W-:-:S13]  /*26f0*/  ISETP.NE.AND.EX P2, PT, R114, RZ, PT, P2 ;  /* 0x000000ff7200720c */ /* 0x000fda0003f45320 */
[----:B------:R-:W-:Y:S05]  /*2700*/  @!P2 BRA `(.L_x_40) ;  /* 0x000000000034a947 */ /* 0x000fea0003800000 */
[----:B------:R-:W-:Y:S02]  /*2710*/  ULDC.64 UR4, c[0x0][0x588] ;  /* 0x0001620000047ab9 */ /* 0x000fe40000000a00 */
[----:B------:R-:W-:-:S04]  /*2720*/  ISETP.NE.U32.AND P0, PT, RZ, UR4, PT ;  /* 0x00000004ff007c0c */ /* 0x000fc8000bf05070 */
[----:B------:R-:W-:-:S13]  /*2730*/  ISETP.NE.AND.EX P0, PT, RZ, UR5, PT, P0 ;  /* 0x00000005ff007c0c */ /* 0x000fda000bf05300 */
[----:B------:R-:W-:Y:S05]  /*2740*/  @!P0 BRA `(.L_x_41) ;  /* 0x0000000000188947 */ /* 0x000fea0003800000 */
[----:B------:R-:W2:Y:S01]  /*2750*/  LDC.64 R4, c[0x0][0x588] ;  /* 0x00016200ff047b82 */ /* 0x000ea20000000a00 */
[----:B------:R-:W-:-:S04]  /*2760*/  IMAD R3, R113, UR47, RZ ;  /* 0x0000002f71037c24 */ /* 0x000fc8000f8e02ff */
[----:B--2---:R-:W-:-:S05]  /*2770*/  IMAD.WIDE R4, R3, 0x4, R4 ;  /* 0x0000000403047825 */ /* 0x004fca00078e0204 */
[----:B-----5:R2:W5:Y:S01]  /*2780*/  LDG.E R94, desc[UR52][R4.64] ;  /* 0x00000034045e7981 */ /* 0x020562000c1e1900 */
[----:B------:R-:W-:Y:S01]  /*2790*/  IMAD.MOV.U32 R90, RZ, RZ, 0x1 ;  /* 0x00000001ff5a7424 */ /* 0x000fe200078e00ff */
[----:B------:R-:W-:Y:S06]  /*27a0*/  BRA `(.L_x_40) ;  /* 0x00000000000c7947 */ /* 0x000fec0003800000 */
.L_x_41:
[----:B------:R-:W-:Y:S01]  /*27b0*/  ULDC UR4, c[0x0][0x580] ;  /* 0x0001600000047ab9 */ /* 0x000fe20000000800 */
[----:B------:R-:W-:Y:S01]  /*27c0*/  IMAD.MOV.U32 R90, RZ, RZ, 0x1 ;  /* 0x00000001ff5a7424 */ /* 0x000fe200078e00ff */
[----:B-----5:R-:W-:-:S07]  /*27d0*/  MOV R94, UR4 ;  /* 0x00000004005e7c02 */ /* 0x020fce0008000f00 */
.L_x_40:
[----:B------:R-:W3:Y:S02]  /*27e0*/  LDC.64 R6, c[0x0][0x5b0] ;  /* 0x00016c00ff067b82 */ /* 0x000ee40000000a00 */
[----:B---3--:R-:W-:-:S04]  /*27f0*/  ISETP.NE.U32.AND P0, PT, R6, RZ, PT ;  /* 0x000000ff0600720c */ /* 0x008fc80003f05070 */
[----:B------:R-:W-:-:S13]  /*2800*/  ISETP.NE.AND.EX P0, PT, R7, RZ, PT, P0 ;  /* 0x000000ff0700720c */ /* 0x000fda0003f05300 */
[----:B------:R-:W-:Y:S05]  /*2810*/  @!P0 BRA `(.L_x_42) ;  /* 0x00000000002c8947 */ /* 0x000fea0003800000 */
[----:B------:R-:W-:Y:S02]  /*2820*/  ULDC.64 UR4, c[0x0][0x5a8] ;  /* 0x00016a0000047ab9 */ /* 0x000fe40000000a00 */
[----:B------:R-:W-:-:S04]  /*2830*/  ISETP.NE.U32.AND P0, PT, RZ, UR4, PT ;  /* 0x00000004ff007c0c */ /* 0x000fc8000bf05070 */
[----:B------:R-:W-:-:S13]  /*2840*/  ISETP.NE.AND.EX P0, PT, RZ, UR5, PT, P0 ;  /* 0x00000005ff007c0c */ /* 0x000fda000bf05300 */
[----:B------:R-:W-:Y:S05]  /*2850*/  @!P0 BRA `(.L_x_43) ;  /* 0x0000000000148947 */ /* 0x000fea0003800000 */
[----:B--2---:R-:W2:Y:S01]  /*2860*/  LDC.64 R4, c[0x0][0x5a8] ;  /* 0x00016a00ff047b82 */ /* 0x004ea20000000a00 */
[----:B------:R-:W-:-:S04]  /*2870*/  IMAD R3, R6, UR47, RZ ;  /* 0x0000002f06037c24 */ /* 0x000fc8000f8e02ff */
[----:B--2---:R-:W-:-:S05]  /*2880*/  IMAD.WIDE R4, R3, 0x4, R4 ;  /* 0x0000000403047825 */ /* 0x004fca00078e0204 */
[----:B-----5:R3:W5:Y:S01]  /*2890*/  LDG.E R93, desc[UR52][R4.64] ;  /* 0x00000034045d7981 */ /* 0x020762000c1e1900 */
[----:B------:R-:W-:Y:S05]  /*28a0*/  BRA `(.L_x_42) ;  /* 0x0000000000087947 */ /* 0x000fea0003800000 */
.L_x_43:
[----:B------:R-:W-:Y:S02]  /*28b0*/  ULDC UR4, c[0x0][0x5a0] ;  /* 0x0001680000047ab9 */ /* 0x000fe40000000800 */
[----:B-----5:R-:W-:-:S07]  /*28c0*/  IMAD.U32 R93, RZ, RZ, UR4 ;  /* 0x00000004ff5d7e24 */ /* 0x020fce000f8e00ff */
.L_x_42:
[----:B------:R-:W-:Y:S01]  /*28d0*/  ULDC.64 UR4, c[0x0][0x588] ;  /* 0x0001620000047ab9 */ /* 0x000fe20000000a00 */
[----:B------:R-:W-:Y:S01]  /*28e0*/  ISETP.NE.U32.AND P1, PT, R113, RZ, PT ;  /* 0x000000ff7100720c */ /* 0x000fe20003f25070 */
[----:B------:R-:W-:Y:S02]  /*28f0*/  UISETP.NE.U32.AND UP0, UPT, UR4, URZ, UPT ;  /* 0x0000003f0400728c */ /* 0x000fe4000bf05070 */
[----:B------:R-:W-:Y:S02]  /*2900*/  ISETP.NE.U32.AND P3, PT, RZ, UR4, PT ;  /* 0x00000004ff007c0c */ /* 0x000fe4000bf65070 */
[----:B------:R-:W-:Y:S01]  /*2910*/  ISETP.NE.AND.EX P5, PT, R114, RZ, PT, P1 ;  /* 0x000000ff7200720c */ /* 0x000fe20003fa5310 */
[----:B------:R-:W-:Y:S02]  /*2920*/  UISETP.NE.AND.EX UP0, UPT, UR5, URZ, UPT, UP0 ;  /* 0x0000003f0500728c */ /* 0x000fe4000bf05300 */
[----:B------:R-:W-:Y:S02]  /*2930*/  ISETP.NE.AND.EX P3, PT, RZ, UR5, PT, P3 ;  /* 0x00000005ff007c0c */ /* 0x000fe4000bf65330 */
[----:B------:R-:W-:-:S02]  /*2940*/  PLOP3.LUT P0, PT, PT, PT, PT, 0x8, 0x0 ;  /* 0x000000000000781c */ /* 0x000fc40003f0e170 */
[----:B------:R-:W-:-:S04]  /*2950*/  PLOP3.LUT P4, PT, PT, PT, UP0, 0x80, 0x0 ;  /* 0x000000000000781c */ /* 0x000fc80003f8f008 */
[----:B------:R-:W-:-:S05]  /*2960*/  PLOP3.LUT P4, PT, P4, PT, PT, 0x8, 0x0 ;  /* 0x000000000000781c */ /* 0x000fca000278e170 */
[----:B------:R-:W-:Y:S08]  /*2970*/  @P3 BRA P5, `(.L_x_44) ;  /* 0x0000000000243947 */ /* 0x000ff00002800000 */
[----:B------:R-:W-:Y:S04]  /*2980*/  BSSY B0, `(.L_x_44) ;  /* 0x0000008000007945 */ /* 0x000fe80003800000 */
[----:B------:R-:W-:Y:S05]  /*2990*/  @!P2 BRA `(.L_x_45) ;  /* 0x000000000014a947 */ /* 0x000fea0003800000 */
[----:B------:R-:W-:Y:S02]  /*29a0*/  LOP3.LUT P3, RZ, R90, 0xff, RZ, 0xc0, !PT ;  /* 0x000000ff5aff7812 */ /* 0x000fe4000786c0ff */
[----:B------:R-:W-:-:S11]  /*29b0*/  PLOP3.LUT P0, PT, P4, PT, PT, 0x80, 0x0 ;  /* 0x000000000000781c */ /* 0x000fd6000270f070 */
[----:B------:R-:W-:Y:S05]  /*29c0*/  @!P3 BRA `(.L_x_46) ;  /* 0x00000000000cb947 */ /* 0x000fea0003800000 */
[----:B-----5:R-:W-:Y:S01]  /*29d0*/  FSETP.EQ.AND P0, PT, R94, RZ, PT ;  /* 0x000000ff5e00720b */ /* 0x020fe20003f02000 */
[----:B------:R-:W-:-:S12]  /*29e0*/  BRA `(.L_x_46) ;  /* 0x0000000000047947 */ /* 0x000fd80003800000 */
.L_x_45:
[----:B-----5:R-:W-:-:S13]  /*29f0*/  FSETP.EQ.AND P0, PT, R94, RZ, PT ;  /* 0x000000ff5e00720b */ /* 0x020fda0003f02000 */
.L_x_46:
[----:B-1----:R-:W-:Y:S05]  /*2a00*/  BSYNC B0 ;  /* 0x0000000000007941 */ /* 0x002fea0003800000 */
.L_x_44:
[----:B------:R-:W-:Y:S04]  /*2a10*/  BSSY B0, `(.L_x_47) ;  /* 0x0000007000007945 */ /* 0x000fe80003800000 */
[----:B------:R-:W-:Y:S05]  /*2a20*/  @!P2 BRA `(.L_x_48) ;  /* 0x000000000010a947 */ /* 0x000fea0003800000 */
[----:B------:R-:W-:-:S13]  /*2a30*/  LOP3.LUT P2, RZ, R90, 0xff, RZ, 0xc0, !PT ;  /* 0x000000ff5aff7812 */ /* 0x000fda000784c0ff */
[----:B------:R-:W-:Y:S05]  /*2a40*/  @!P2 BRA `(.L_x_49) ;  /* 0x00000000000ca947 */ /* 0x000fea0003800000 */
[----:B-----5:R-:W-:Y:S01]  /*2a50*/  FSETP.EQ.AND P4, PT, R94, RZ, PT ;  /* 0x000000ff5e00720b */ /* 0x020fe20003f82000 */
[----:B------:R-:W-:-:S12]  /*2a60*/  BRA `(.L_x_49) ;  /* 0x0000000000047947 */ /* 0x000fd80003800000 */
.L_x_48:
[----:B-----5:R-:W-:-:S13]  /*2a70*/  FSETP.EQ.AND P4, PT, R94, RZ, PT ;  /* 0x000000ff5e00720b */ /* 0x020fda0003f82000 */
.L_x_49:
[----:B-1----:R-:W-:Y:S05]  /*2a80*/  BSYNC B0 ;  /* 0x0000000000007941 */ /* 0x002fea0003800000 */
.L_x_47:
[----:B------:R-:W-:Y:S01]  /*2a90*/  BSSY B0, `(.L_x_50) ;  /* 0x000001b000007945 */ /* 0x000fe20003800000 */
[----:B------:R-:W-:Y:S01]  /*2aa0*/  LOP3.LUT R95, R95, 0x1, RZ, 0x3c, !PT ;  /* 0x000000015f5f7812 */ /* 0x000fe200078e3cff */
[----:B------:R-:W-:Y:S01]  /*2ab0*/  IMAD.MOV.U32 R21, RZ, RZ, RZ ;  /* 0x000000ffff157224 */ /* 0x000fe200078e00ff */
[----:B------:R-:W-:Y:S02]  /*2ac0*/  CS2R R6, SRZ ;  /* 0x0000000000067805 */ /* 0x000fe4000001ff00 */
[----:B--23--:R-:W-:Y:S02]  /*2ad0*/  CS2R R4, SRZ ;  /* 0x0000000000047805 */ /* 0x00cfe4000001ff00 */
[----:B------:R-:W-:Y:S02]  /*2ae0*/  CS2R R10, SRZ ;  /* 0x00000000000a7805 */ /* 0x000fe4000001ff00 */
[----:B------:R-:W-:Y:S01]  /*2af0*/  CS2R R8, SRZ ;  /* 0x0000000000087805 */ /* 0x000fe2000001ff00 */
[----:B------:R-:W-:Y:S06]  /*2b00*/  @P0 BRA `(.L_x_51) ;  /* 0x00000000004c0947 */ /* 0x000fec0003800000 */
[----:B------:R-:W-:-:S13]  /*2b10*/  ISETP.NE.AND P2, PT, R111, 0x3, PT ;  /* 0x000000036f00780c */ /* 0x000fda0003f45270 */
[----:B------:R-:W-:Y:S05]  /*2b20*/  @!P2 BRA `(.L_x_52) ;  /* 0x000000000004a947 */ /* 0x000fea0003800000 */
[----:B------:R-:W-:Y:S01]  /*2b30*/  BPT.TRAP 0x1 ;  /* 0x000000040000795c */ /* 0x000fe20000300000 */
.L_x_52:
[----:B------:R-:W-:Y:S01]  /*2b40*/  SHF.L.U32 R3, R95, 0x1f, RZ ;  /* 0x0000001f5f037819 */ /* 0x000fe200000006ff */
[----:B------:R-:W-:Y:S01]  /*2b50*/  BSSY B1, `(.L_x_53) ;  /* 0x0000005000017945 */ /* 0x000fe20003800000 */
[----:B------:R-:W-:Y:S02]  /*2b60*/  @!P4 LEA R0, R92, UR51, 0x1 ;  /* 0x000000335c00cc11 */ /* 0x000fe4000f8e08ff */
[----:B------:R-:W1:Y:S01]  /*2b70*/  SYNCS.PHASECHK.TRANS64.TRYWAIT P2, [UR51+0x60], R3 ;  /* 0x00006003ff0075a7 */ /* 0x000e620008040173 */
[----:B------:R-:W-:Y:S01]  /*2b80*/  MOV R11, RZ ;  /* 0x000000ff000b7202 */ /* 0x000fe20000000f00 */
[----:B-1----:R-:W-:Y:S06]  /*2b90*/  @!P2 BRA `(.L_x_54) ;  /* 0x000000b00088a947 */ /* 0x002fec0003800000 */
.L_x_169:
[----:B------:R-:W-:Y:S05]  /*2ba0*/  BSYNC B1 ;  /* 0x0000000000017941 */ /* 0x000fea0003800000 */
.L_x_53:
[----:B------:R-:W-:Y:S01]  /*2bb0*/  IMAD.MOV.U32 R10, RZ, RZ, RZ ;  /* 0x000000ffff0a7224 */ /* 0x000fe200078e00ff */
[----:B------:R-:W-:Y:S01]  /*2bc0*/  CS2R R8, SRZ ;  /* 0x0000000000087805 */ /* 0x000fe2000001ff00 */
[----:B------:R-:W-:Y:S01]  /*2bd0*/  IMAD.MOV.U32 R6, RZ, RZ, RZ ;  /* 0x000000ffff067224 */ /* 0x000fe200078e00ff */
[----:B-1----:R-:W-:Y:S02]  /*2be0*/  CS2R R4, SRZ ;  /* 0x0000000000047805 */ /* 0x002fe4000001ff00 */
[----:B------:R-:W-:Y:S01]  /*2bf0*/  @!P4 LEA R3, R97, R0, 0x1 ;  /* 0x000000006103c211 */ /* 0x000fe200078e08ff */
[----:B------:R-:W-:Y:S05]  /*2c00*/  @!P4 WARPSYNC.ALL ;  /* 0x000000000000c948 */ /* 0x000fea0003800000 */
[----:B------:R1:W2:Y:S01]  /*2c10*/  @!P4 LDSM.16.M88.4 R8, [R0+0x200] ;  /* 0x000200000008c83b */ /* 0x0002a20000000200 */
[----:B------:R-:W-:-:S03]  /*2c20*/  IMAD.MOV.U32 R21, RZ, RZ, 0x1 ;  /* 0x00000001ff157424 */ /* 0x000fc600078e00ff */
[----:B------:R1:W3:Y:S04]  /*2c30*/  @!P4 LDSM.16.M88.4 R4, [R3+0x200] ;  /* 0x000200000304c83b */ /* 0x0002e80000000200 */
.L_x_51:
[----:B------:R-:W-:Y:S05]  /*2c40*/  BSYNC B0 ;  /* 0x0000000000007941 */ /* 0x000fea0003800000 */
.L_x_50:
[--C-:B-12---:R-:W-:Y:S02]  /*2c50*/  HADD2.F32 R3, -RZ, R9.reuse.H0_H0 ;  /* 0x20000009ff037230 */ /* 0x106fe40000004100 */
[C---:B-----5:R-:W-:Y:S01]  /*2c60*/  FMUL R13, R93.reuse, R26 ;  /* 0x0000001a5d0d7220 */ /* 0x060fe20000400000 */
[----:B------:R-:W-:Y:S02]  /*2c70*/  IMAD.MOV.U32 R0, RZ, RZ, 0x38eb4c3a ;  /* 0x38eb4c3aff007424 */ /* 0x000fe400078e00ff */
[----:B------:R-:W-:Y:S01]  /*2c80*/  FMUL R105, R93, R27 ;  /* 0x0000001b5d697220 */ /* 0x000fe20000400000 */
[----:B------:R-:W-:Y:S02]  /*2c90*/  IMAD.MOV.U32 R12, RZ, RZ, 0x3c09919f ;  /* 0x3c09919fff0c7424 */ /* 0x000fe400078e00ff */
[----:B------:R-:W-:Y:S01]  /*2ca0*/  FFMA R22, R94, R3, R13 ;  /* 0x000000035e167223 */ /* 0x000fe2000000000d */
[----:B------:R-:W-:Y:S01]  /*2cb0*/  MOV R3, 0x3aae005b ;  /* 0x3aae005b00037802 */ /* 0x000fe20000000f00 */
[----:B------:R-:W-:-:S02]  /*2cc0*/  HADD2.F32 R27, -RZ, R9.H1_H1 ;  /* 0x30000009ff1b7230 */ /* 0x000fc40000004100 */
[C---:B------:R-:W-:Y:S01]  /*2cd0*/  FMUL R28, R93.reuse, R28 ;  /* 0x0000001c5d1c7220 */ /* 0x040fe20000400000 */
[----:B------:R-:W-:Y:S01]  /*2ce0*/  FMUL R104, R22, 0.70710676908493041992 ;  /* 0x3f3504f316687820 */ /* 0x000fe20000400000 */
[C---:B------:R-:W-:Y:S01]  /*2cf0*/  FMUL R107, R93.reuse, R30 ;  /* 0x0000001e5d6b7220 */ /* 0x040fe20000400000 */
[C---:B------:R-:W-:Y:S01]  /*2d00*/  FMUL R32, R93.reuse, R32 ;  /* 0x000000205d207220 */ /* 0x040fe20000400000 */
[C---:B------:R-:W-:Y:S01]  /*2d10*/  FMUL R34, R93.reuse, R34 ;  /* 0x000000225d227220 */ /* 0x040fe20000400000 */
[C---:B------:R-:W-:Y:S01]  /*2d20*/  FMUL R13, R104.reuse, R104 ;  /* 0x00000068680d7220 */ /* 0x040fe20000400000 */
[----:B------:R-:W-:Y:S01]  /*2d30*/  FSETP.GE.AND P2, PT, |R104|, 1.0029599666595458984, PT ;  /* 0x3f8060fe6800780b */ /* 0x000fe20003f46200 */
[----:B------:R-:W-:Y:S01]  /*2d40*/  FMUL R24, R93, R24 ;  /* 0x000000185d187220 */ /* 0x000fe20000400000 */
[----:B------:R-:W-:Y:S01]  /*2d50*/  FMUL R22, R22, 0.5 ;  /* 0x3f00000016167820 */ /* 0x000fe20000400000 */
[----:B------:R-:W-:Y:S05]  /*2d60*/  WARPSYNC.ALL ;  /* 0x0000000000007948 */ /* 0x000fea0003800000 */
[----:B------:R-:W-:Y:S01]  /*2d70*/  FSEL R23, |R104|, R13, P2 ;  /* 0x0000000d68177208 */ /* 0x000fe20001000200 */
[----:B------:R-:W-:Y:S01]  /*2d80*/  IMAD.MOV.U32 R13, RZ, RZ, 0x3d24d99a ;  /* 0x3d24d99aff0d7424 */ /* 0x000fe200078e00ff */
[----:B------:R-:W-:Y:S01]  /*2d90*/  FSEL R14, R0, 8.4834944573231041431e-05, P2 ;  /* 0x38b1e96a000e7808 */ /* 0x000fe20001000000 */
[----:B------:R-:W-:Y:S01]  /*2da0*/  BSSY B0, `(.L_x_55) ;  /* 0x00001cf000007945 */ /* 0x000fe20003800000 */
[----:B------:R-:W-:-:S02]  /*2db0*/  FSEL R20, -R3, -0.00082130916416645050049, P2 ;  /* 0xba574d2003147808 */ /* 0x000fc40001000100 */
[----:B------:R-:W-:Y:S02]  /*2dc0*/  FSEL R15, R12, 0.0052134888246655464172, P2 ;  /* 0x3baad5ea0c0f7808 */ /* 0x000fe40001000000 */
[----:B------:R-:W-:Y:S01]  /*2dd0*/  FSEL R101, -R13, -0.026868773624300956726, P2 ;  /* 0xbcdc1be70d657808 */ /* 0x000fe20001000100 */
[C---:B------:R-:W-:Y:S01]  /*2de0*/  FFMA R20, R23.reuse, R14, R20 ;  /* 0x0000000e17147223 */ /* 0x040fe20000000014 */
[----:B------:R-:W-:Y:S02]  /*2df0*/  MOV R14, 0x3e235519 ;  /* 0x3e235519000e7802 */ /* 0x000fe40000000f00 */
[----:B------:R-:W-:Y:S01]  /*2e00*/  FSEL R100, -|R104|, R104, P2 ;  /* 0x0000006868647208 */ /* 0x000fe20001000300 */
[C---:B------:R-:W-:Y:S01]  /*2e10*/  FFMA R20, R23.reuse, R20, R15 ;  /* 0x0000001417147223 */ /* 0x040fe2000000000f */
[----:B------:R-:W-:Y:S01]  /*2e20*/  IMAD.MOV.U32 R15, RZ, RZ, 0x3f69b4f9 ;  /* 0x3f69b4f9ff0f7424 */ /* 0x000fe200078e00ff */
[----:B------:R-:W-:Y:S02]  /*2e30*/  FSEL R103, R14, 0.11284004896879196167, P2 ;  /* 0x3de718af0e677808 */ /* 0x000fe40001000000 */
[----:B------:R-:W-:Y:S01]  /*2e40*/  FFMA R26, R23, R20, R101 ;  /* 0x00000014171a7223 */ /* 0x000fe20000000065 */
[----:B------:R-:W-:Y:S01]  /*2e50*/  IMAD.MOV.U32 R20, RZ, RZ, 0x3f210a14 ;  /* 0x3f210a14ff147424 */ /* 0x000fe200078e00ff */
[----:B------:R-:W-:-:S02]  /*2e60*/  FSEL R101, R15, -0.37612664699554443359, P2 ;  /* 0xbec093ac0f657808 */ /* 0x000fc40001000000 */
[C---:B------:R-:W-:Y:S02]  /*2e70*/  FFMA R26, R23.reuse, R26, R103 ;  /* 0x0000001a171a7223 */ /* 0x040fe40000000067 */
[----:B------:R-:W-:Y:S02]  /*2e80*/  FSEL R103, R20, 0.12837915122509002686, P2 ;  /* 0x3e0375d314677808 */ /* 0x000fe40001000000 */
[----:B------:R-:W-:Y:S01]  /*2e90*/  FFMA R26, R23, R26, R101 ;  /* 0x0000001a171a7223 */ /* 0x000fe20000000065 */
[----:B------:R-:W-:-:S03]  /*2ea0*/  HADD2.F32 R101, -RZ, R10.H0_H0 ;  /* 0x2000000aff657230 */ /* 0x000fc60000004100 */
[----:B------:R-:W-:Y:S01]  /*2eb0*/  FFMA R23, R23, R26, R103 ;  /* 0x0000001a17177223 */ /* 0x000fe20000000067 */
[C---:B------:R-:W-:Y:S01]  /*2ec0*/  FFMA R26, R94.reuse, R27, R105 ;  /* 0x0000001b5e1a7223 */ /* 0x040fe20000000069 */
[----:B------:R-:W-:Y:S01]  /*2ed0*/  FFMA R27, R94, R101, R28 ;  /* 0x000000655e1b7223 */ /* 0x000fe2000000001c */
[----:B------:R-:W-:Y:S02]  /*2ee0*/  HADD2.F32 R103, -RZ, R10.H1_H1 ;  /* 0x3000000aff677230 */ /* 0x000fe40000004100 */
[----:B------:R-:W-:Y:S01]  /*2ef0*/  FFMA R23, R23, R100, R100 ;  /* 0x0000006417177223 */ /* 0x000fe20000000064 */
[----:B------:R-:W-:Y:S01]  /*2f00*/  FMUL R109, R26, 0.70710676908493041992 ;  /* 0x3f3504f31a6d7820 */ /* 0x000fe20000400000 */
[----:B------:R-:W-:Y:S01]  /*2f10*/  FMUL R100, R93, R29 ;  /* 0x0000001d5d647220 */ /* 0x000fe20000400000 */
[----:B------:R-:W-:Y:S01]  /*2f20*/  FMUL R115, R27, 0.70710676908493041992 ;  /* 0x3f3504f31b737820 */ /* 0x000fe20000400000 */
[----:B------:R-:W1:Y:S01]  /*2f30*/  @P2 MUFU.EX2 R102, R23 ;  /* 0x0000001700662308 */ /* 0x000e620000000800 */
[----:B------:R-:W-:Y:S01]  /*2f40*/  FMUL R29, R109, R109 ;  /* 0x0000006d6d1d7220 */ /* 0x000fe20000400000 */
[----:B------:R-:W-:Y:S01]  /*2f50*/  FFMA R28, R94, R103, R100 ;  /* 0x000000675e1c7223 */ /* 0x000fe20000000064 */
[C---:B------:R-:W-:Y:S01]  /*2f60*/  FMUL R101, R115.reuse, R115 ;  /* 0x0000007373657220 */ /* 0x040fe20000400000 */
[----:B------:R-:W-:Y:S01]  /*2f70*/  FSETP.GE.AND P3, PT, |R115|, 1.0029599666595458984, PT ;  /* 0x3f8060fe7300780b */ /* 0x000fe20003f66200 */
[----:B------:R-:W-:Y:S01]  /*2f80*/  FMUL R26, R26, 0.5 ;  /* 0x3f0000001a1a7820 */ /* 0x000fe20000400000 */
[C---:B------:R-:W-:Y:S01]  /*2f90*/  FMUL R117, R28.reuse, 0.70710676908493041992 ;  /* 0x3f3504f31c757820 */ /* 0x040fe20000400000 */
[----:B------:R-:W-:Y:S01]  /*2fa0*/  FMUL R27, R27, 0.5 ;  /* 0x3f0000001b1b7820 */ /* 0x000fe20000400000 */
[----:B------:R-:W-:Y:S01]  /*2fb0*/  FSEL R101, |R115|, R101, P3 ;  /* 0x0000006573657208 */ /* 0x000fe20001800200 */
[----:B------:R-:W-:Y:S01]  /*2fc0*/  FMUL R28, R28, 0.5 ;  /* 0x3f0000001c1c7820 */ /* 0x000fe20000400000 */
[----:B------:R-:W-:Y:S01]  /*2fd0*/  FSEL R106, -R3, -0.00082130916416645050049, P3 ;  /* 0xba574d20036a7808 */ /* 0x000fe20001800100 */
[C---:B------:R-:W-:Y:S01]  /*2fe0*/  FMUL R103, R117.reuse, R117 ;  /* 0x0000007575677220 */ /* 0x040fe20000400000 */
[----:B------:R-:W-:-:S02]  /*2ff0*/  FSETP.GE.AND P5, PT, |R117|, 1.0029599666595458984, PT ;  /* 0x3f8060fe7500780b */ /* 0x000fc40003fa6200 */
[----:B------:R-:W-:Y:S02]  /*3000*/  FSEL R108, R12, 0.0052134888246655464172, P3 ;  /* 0x3baad5ea0c6c7808 */ /* 0x000fe40001800000 */
[----:B------:R-:W-:Y:S01]  /*3010*/  FSEL R103, |R117|, R103, P5 ;  /* 0x0000006775677208 */ /* 0x000fe20002800200 */
[----:B-1----:R-:W-:Y:S01]  /*3020*/  @P2 FADD R102, -R102, 1 ;  /* 0x3f80000066662421 */ /* 0x002fe20000000100 */
[----:B------:R-:W-:Y:S02]  /*3030*/  FSEL R116, R0, 8.4834944573231041431e-05, P5 ;  /* 0x38b1e96a00747808 */ /* 0x000fe40002800000 */
[----:B------:R-:W-:Y:S02]  /*3040*/  FSEL R118, -R3, -0.00082130916416645050049, P5 ;  /* 0xba574d2003767808 */ /* 0x000fe40002800100 */
[----:B------:R-:W-:Y:S02]  /*3050*/  @P2 LOP3.LUT R23, R102, 0x80000000, R104, 0xb8, !PT ;  /* 0x8000000066172812 */ /* 0x000fe400078eb868 */
[----:B------:R-:W-:Y:S01]  /*3060*/  FSETP.GE.AND P2, PT, |R109|, 1.0029599666595458984, PT ;  /* 0x3f8060fe6d00780b */ /* 0x000fe20003f46200 */
[----:B------:R-:W-:Y:S01]  /*3070*/  FFMA R116, R103, R116, R118 ;  /* 0x0000007467747223 */ /* 0x000fe20000000076 */
[----:B------:R-:W-:Y:S01]  /*3080*/  FSEL R104, R0, 8.4834944573231041431e-05, P3 ;  /* 0x38b1e96a00687808 */ /* 0x000fe20001800000 */
[----:B------:R-:W-:Y:S01]  /*3090*/  FADD R23, R23, 1 ;  /* 0x3f80000017177421 */ /* 0x000fe20000000000 */
[----:B------:R-:W-:-:S02]  /*30a0*/  FSEL R29, |R109|, R29, P2 ;  /* 0x0000001d6d1d7208 */ /* 0x000fc40001000200 */
[----:B------:R-:W-:Y:S01]  /*30b0*/  FSEL R100, R0, 8.4834944573231041431e-05, P2 ;  /* 0x38b1e96a00647808 */ /* 0x000fe20001000000 */
[----:B------:R-:W-:Y:S01]  /*30c0*/  FFMA R106, R101, R104, R106 ;  /* 0x00000068656a7223 */ /* 0x000fe2000000006a */
[----:B------:R-:W-:Y:S02]  /*30d0*/  FSEL R102, -R3, -0.00082130916416645050049, P2 ;  /* 0xba574d2003667808 */ /* 0x000fe40001000100 */
[----:B------:R-:W-:Y:S01]  /*30e0*/  FSEL R104, -R13, -0.026868773624300956726, P2 ;  /* 0xbcdc1be70d687808 */ /* 0x000fe20001000100 */
[----:B------:R-:W-:Y:S01]  /*30f0*/  FFMA R106, R101, R106, R108 ;  /* 0x0000006a656a7223 */ /* 0x000fe2000000006c */
[C---:B------:R-:W-:Y:S01]  /*3100*/  FSEL R120, R12.reuse, 0.0052134888246655464172, P5 ;  /* 0x3baad5ea0c787808 */ /* 0x040fe20002800000 */
[----:B------:R-:W-:Y:S01]  /*3110*/  FFMA R100, R29, R100, R102 ;  /* 0x000000641d647223 */ /* 0x000fe20000000066 */
[----:B------:R-:W-:Y:S02]  /*3120*/  FSEL R102, R12, 0.0052134888246655464172, P2 ;  /* 0x3baad5ea0c667808 */ /* 0x000fe40001000000 */
[----:B------:R-:W-:Y:S01]  /*3130*/  FSEL R108, -R13, -0.026868773624300956726, P3 ;  /* 0xbcdc1be70d6c7808 */ /* 0x000fe20001800100 */
[----:B------:R-:W-:Y:S01]  /*3140*/  FFMA R120, R103, R116, R120 ;  /* 0x0000007467787223 */ /* 0x000fe20000000078 */
[C---:B------:R-:W-:Y:S01]  /*3150*/  FSEL R116, R14.reuse, 0.11284004896879196167, P3 ;  /* 0x3de718af0e747808 */ /* 0x040fe20001800000 */
[----:B------:R-:W-:Y:S01]  /*3160*/  FFMA R100, R29, R100, R102 ;  /* 0x000000641d647223 */ /* 0x000fe20000000066 */
[----:B------:R-:W-:Y:S01]  /*3170*/  FSEL R102, R14, 0.11284004896879196167, P2 ;  /* 0x3de718af0e667808 */ /* 0x000fe20001000000 */
[----:B------:R-:W-:Y:S01]  /*3180*/  FFMA R106, R101, R106, R108 ;  /* 0x0000006a656a7223 */ /* 0x000fe2000000006c */
[----:B------:R-:W-:Y:S01]  /*3190*/  FSEL R118, -R13, -0.026868773624300956726, P5 ;  /* 0xbcdc1be70d767808 */ /* 0x000fe20002800100 */
[----:B------:R-:W-:Y:S01]  /*31a0*/  FFMA R100, R29, R100, R104 ;  /* 0x000000641d647223 */ /* 0x000fe20000000068 */
[----:B------:R-:W-:Y:S01]  /*31b0*/  FSEL R104, R15, -0.37612664699554443359, P2 ;  /* 0xbec093ac0f687808 */ /* 0x000fe20001000000 */
[----:B------:R-:W-:Y:S01]  /*31c0*/  FFMA R106, R101, R106, R116 ;  /* 0x0000006a656a7223 */ /* 0x000fe20000000074 */
[----:B------:R-:W-:Y:S01]  /*31d0*/  FSEL R108, R15, -0.37612664699554443359, P3 ;  /* 0xbec093ac0f6c7808 */ /* 0x000fe20001800000 */
[----:B------:R-:W-:Y:S01]  /*31e0*/  FFMA R100, R29, R100, R102 ;  /* 0x000000641d647223 */ /* 0x000fe20000000066 */
[----:B------:R-:W-:Y:S01]  /*31f0*/  FSEL R102, R20, 0.12837915122509002686, P2 ;  /* 0x3e0375d314667808 */ /* 0x000fe20001000000 */
[----:B------:R-:W-:Y:S01]  /*3200*/  FFMA R118, R103, R120, R118 ;  /* 0x0000007867767223 */ /* 0x000fe20000000076 */
[----:B------:R-:W-:Y:S01]  /*3210*/  FSEL R116, R14, 0.11284004896879196167, P5 ;  /* 0x3de718af0e747808 */ /* 0x000fe20002800000 */
[----:B------:R-:W-:Y:S01]  /*3220*/  FFMA R100, R29, R100, R104 ;  /* 0x000000641d647223 */ /* 0x000fe20000000068 */
[----:B------:R-:W-:Y:S01]  /*3230*/  FFMA R106, R101, R106, R108 ;  /* 0x0000006a656a7223 */ /* 0x000fe2000000006c */
[----:B------:R-:W-:-:S02]  /*3240*/  FSEL R104, -|R109|, R109, P2 ;  /* 0x0000006d6d687208 */ /* 0x000fc40001000300 */
[----:B------:R-:W-:Y:S01]  /*3250*/  FFMA R29, R29, R100, R102 ;  /* 0x000000641d1d7223 */ /* 0x000fe20000000066 */
[C---:B------:R-:W-:Y:S01]  /*3260*/  FSEL R100, R20.reuse, 0.12837915122509002686, P3 ;  /* 0x3e0375d314647808 */ /* 0x040fe20001800000 */
[----:B------:R-:W-:Y:S01]  /*3270*/  FFMA R116, R103, R118, R116 ;  /* 0x0000007667747223 */ /* 0x000fe20000000074 */
[----:B------:R-:W-:Y:S01]  /*3280*/  FSEL R102, R15, -0.37612664699554443359, P5 ;  /* 0xbec093ac0f667808 */ /* 0x000fe20002800000 */
[----:B------:R-:W-:Y:S01]  /*3290*/  FFMA R29, R29, R104, R104 ;  /* 0x000000681d1d7223 */ /* 0x000fe20000000068 */
[----:B------:R-:W-:Y:S01]  /*32a0*/  FSEL R105, R20, 0.12837915122509002686, P5 ;  /* 0x3e0375d314697808 */ /* 0x000fe20002800000 */
[----:B------:R-:W-:Y:S01]  /*32b0*/  FFMA R100, R101, R106, R100 ;  /* 0x0000006a65647223 */ /* 0x000fe20000000064 */
[----:B------:R-:W-:Y:S01]  /*32c0*/  FSEL R101, -|R115|, R115, P3 ;  /* 0x0000007373657208 */ /* 0x000fe20001800300 */
[----:B------:R-:W-:Y:S01]  /*32d0*/  FFMA R102, R103, R116, R102 ;  /* 0x0000007467667223 */ /* 0x000fe20000000066 */
[----:B------:R-:W1:Y:S03]  /*32e0*/  @P2 MUFU.EX2 R104, R29 ;  /* 0x0000001d00682308 */ /* 0x000e660000000800 */
[----:B------:R-:W-:Y:S01]  /*32f0*/  FFMA R100, R100, R101, R101 ;  /* 0x0000006564647223 */ /* 0x000fe20000000065 */
[----:B------:R-:W-:Y:S01]  /*3300*/  FSEL R101, -|R117|, R117, P5 ;  /* 0x0000007575657208 */ /* 0x000fe20002800300 */
[----:B------:R-:W-:Y:S01]  /*3310*/  FFMA R102, R103, R102, R105 ;  /* 0x0000006667667223 */ /* 0x000fe20000000069 */
[----:B------:R-:W-:-:S02]  /*3320*/  HADD2.F32 R103, -RZ, R11.H1_H1 ;  /* 0x3000000bff677230 */ /* 0x000fc40000004100 */
[----:B------:R-:W2:Y:S01]  /*3330*/  @P3 MUFU.EX2 R106, R100 ;  /* 0x00000064006a3308 */ /* 0x000ea20000000800 */
[----:B------:R-:W-:Y:S01]  /*3340*/  FFMA R101, R102, R101, R101 ;  /* 0x0000006566657223 */ /* 0x000fe20000000065 */
[----:B------:R-:W-:Y:S01]  /*3350*/  FMUL R102, R93, R31 ;  /* 0x0000001f5d667220 */ /* 0x000fe20000400000 */
[----:B------:R-:W-:Y:S02]  /*3360*/  HADD2.F32 R31, -RZ, R11.H0_H0 ;  /* 0x2000000bff1f7230 */ /* 0x000fe40000004100 */
[----:B---3--:R-:W-:-:S03]  /*3370*/  HADD2.F32 R105, -RZ, R4.H0_H0 ;  /* 0x20000004ff697230 */ /* 0x008fc60000004100 */
[----:B------:R-:W3:Y:S01]  /*3380*/  @P5 MUFU.EX2 R108, R101 ;  /* 0x00000065006c5308 */ /* 0x000ee20000000800 */
[----:B------:R-:W-:Y:S01]  /*3390*/  FFMA R30, R94, R31, R107 ;  /* 0x0000001f5e1e7223 */ /* 0x000fe2000000006b */
[----:B-1----:R-:W-:Y:S01]  /*33a0*/  @P2 FADD R104, -R104, 1 ;  /* 0x3f80000068682421 */ /* 0x002fe20000000100 */
[C---:B------:R-:W-:Y:S01]  /*33b0*/  FFMA R31, R94.reuse, R103, R102 ;  /* 0x000000675e1f7223 */ /* 0x040fe20000000066 */
[----:B------:R-:W-:Y:S01]  /*33c0*/  FFMA R32, R94, R105, R32 ;  /* 0x000000695e207223 */ /* 0x000fe20000000020 */
[----:B------:R-:W-:Y:S02]  /*33d0*/  FMUL R123, R30, 0.70710676908493041992 ;  /* 0x3f3504f31e7b7820 */ /* 0x000fe40000400000 */
[----:B------:R-:W-:Y:S01]  /*33e0*/  @P2 LOP3.LUT R29, R104, 0x80000000, R109, 0xb8, !PT ;  /* 0x80000000681d2812 */ /* 0x000fe200078eb86d */
[----:B------:R-:W-:Y:S01]  /*33f0*/  FMUL R118, R31, 0.70710676908493041992 ;  /* 0x3f3504f31f767820 */ /* 0x000fe20000400000 */
[----:B--2---:R-:W-:Y:S01]  /*3400*/  @P3 FADD R106, -R106, 1 ;  /* 0x3f8000006a6a3421 */ /* 0x004fe20000000100 */
[C---:B------:R-:W-:Y:S01]  /*3410*/  FMUL R102, R123.reuse, R123 ;  /* 0x0000007b7b667220 */ /* 0x040fe20000400000 */
[----:B------:R-:W-:Y:S01]  /*3420*/  FSETP.GE.AND P2, PT, |R123|, 1.0029599666595458984, PT ;  /* 0x3f8060fe7b00780b */ /* 0x000fe20003f46200 */
[----:B------:R-:W-:Y:S01]  /*3430*/  FMUL R104, R118, R118 ;  /* 0x0000007676687220 */ /* 0x000fe20000400000 */
[----:B------:R-:W-:Y:S01]  /*3440*/  FMUL R125, R32, 0.70710676908493041992 ;  /* 0x3f3504f3207d7820 */ /* 0x000fe20000400000 */
[----:B------:R-:W-:Y:S01]  /*3450*/  @P3 LOP3.LUT R100, R106, 0x80000000, R115, 0xb8, !PT ;  /* 0x800000006a643812 */ /* 0x000fe200078eb873 */
[----:B------:R-:W-:Y:S01]  /*3460*/  FADD R29, R29, 1 ;  /* 0x3f8000001d1d7421 */ /* 0x000fe20000000000 */
[----:B------:R-:W-:Y:S01]  /*3470*/  FSETP.GE.AND P3, PT, |R118|, 1.0029599666595458984, PT ;  /* 0x3f8060fe7600780b */ /* 0x000fe20003f66200 */
[----:B---3--:R-:W-:Y:S01]  /*3480*/  @P5 FADD R108, -R108, 1 ;  /* 0x3f8000006c6c5421 */ /* 0x008fe20000000100 */
[----:B------:R-:W-:Y:S01]  /*3490*/  FSEL R102, |R123|, R102, P2 ;  /* 0x000000667b667208 */ /* 0x000fe20001000200 */
[----:B------:R-:W-:Y:S01]  /*34a0*/  FMUL R106, R125, R125 ;  /* 0x0000007d7d6a7220 */ /* 0x000fe20000400000 */
[----:B------:R-:W-:Y:S01]  /*34b0*/  FSEL R103, R0, 8.4834944573231041431e-05, P2 ;  /* 0x38b1e96a00677808 */ /* 0x000fe20001000000 */
[----:B------:R-:W-:Y:S01]  /*34c0*/  FADD R100, R100, 1 ;  /* 0x3f80000064647421 */ /* 0x000fe20000000000 */
[----:B------:R-:W-:-:S02]  /*34d0*/  FSEL R105, -R3, -0.00082130916416645050049, P2 ;  /* 0xba574d2003697808 */ /* 0x000fc40001000100 */
[----:B------:R-:W-:Y:S01]  /*34e0*/  FSEL R104, |R118|, R104, P3 ;  /* 0x0000006876687208 */ /* 0x000fe20001800200 */
[----:B------:R-:W-:Y:S01]  /*34f0*/  FMUL R100, R100, R27 ;  /* 0x0000001b64647220 */ /* 0x000fe20000400000 */
[----:B------:R-:W-:Y:S01]  /*3500*/  FSEL R107, R0, 8.4834944573231041431e-05, P3 ;  /* 0x38b1e96a006b7808 */ /* 0x000fe20001800000 */
[----:B------:R-:W-:Y:S01]  /*3510*/  FFMA R103, R102, R103, R105 ;  /* 0x0000006766677223 */ /* 0x000fe20000000069 */
[----:B------:R-:W-:Y:S01]  /*3520*/  FSEL R109, -R3, -0.00082130916416645050049, P3 ;  /* 0xba574d20036d7808 */ /* 0x000fe20001800100 */
[----:B------:R-:W-:Y:S01]  /*3530*/  FMUL R27, R32, 0.5 ;  /* 0x3f000000201b7820 */ /* 0x000fe20000400000 */
[----:B------:R-:W-:Y:S02]  /*3540*/  @P5 LOP3.LUT R101, R108, 0x80000000, R117, 0xb8, !PT ;  /* 0x800000006c655812 */ /* 0x000fe400078eb875 */
[----:B------:R-:W-:Y:S01]  /*3550*/  FSETP.GE.AND P5, PT, |R125|, 1.0029599666595458984, PT ;  /* 0x3f8060fe7d00780b */ /* 0x000fe20003fa6200 */
[----:B------:R-:W-:Y:S01]  /*3560*/  FFMA R109, R104, R107, R109 ;  /* 0x0000006b686d7223 */ /* 0x000fe2000000006d */
[----:B------:R-:W-:Y:S01]  /*3570*/  FSEL R105, R12, 0.0052134888246655464172, P2 ;  /* 0x3baad5ea0c697808 */ /* 0x000fe20001000000 */
[----:B------:R-:W-:Y:S01]  /*3580*/  FADD R101, R101, 1 ;  /* 0x3f80000065657421 */ /* 0x000fe20000000000 */
[----:B------:R-:W-:-:S02]  /*3590*/  FSEL R106, |R125|, R106, P5 ;  /* 0x0000006a7d6a7208 */ /* 0x000fc40002800200 */
[----:B------:R-:W-:Y:S01]  /*35a0*/  FSEL R117, R0, 8.4834944573231041431e-05, P5 ;  /* 0x38b1e96a00757808 */ /* 0x000fe20002800000 */
[----:B------:R-:W-:Y:S01]  /*35b0*/  FFMA R103, R102, R103, R105 ;  /* 0x0000006766677223 */ /* 0x000fe20000000069 */
[----:B------:R-:W-:Y:S01]  /*35c0*/  FSEL R119, -R3, -0.00082130916416645050049, P5 ;  /* 0xba574d2003777808 */ /* 0x000fe20002800100 */
[----:B------:R-:W-:Y:S01]  /*35d0*/  FMUL R101, R101, R28 ;  /* 0x0000001c65657220 */ /* 0x000fe20000400000 */
[----:B------:R-:W-:Y:S02]  /*35e0*/  FSEL R115, R12, 0.0052134888246655464172, P3 ;  /* 0x3baad5ea0c737808 */ /* 0x000fe40001800000 */
[C---:B------:R-:W-:Y:S01]  /*35f0*/  FSEL R107, -R13.reuse, -0.026868773624300956726, P2 ;  /* 0xbcdc1be70d6b7808 */ /* 0x040fe20001000100 */
[----:B------:R-:W-:Y:S01]  /*3600*/  FFMA R117, R106, R117, R119 ;  /* 0x000000756a757223 */ /* 0x000fe20000000077 */
[----:B------:R-:W-:Y:S01]  /*3610*/  FSEL R121, R12, 0.0052134888246655464172, P5 ;  /* 0x3baad5ea0c797808 */ /* 0x000fe20002800000 */
[----:B------:R-:W-:Y:S01]  /*3620*/  FFMA R109, R104, R109, R115 ;  /* 0x0000006d686d7223 */ /* 0x000fe20000000073 */
[----:B------:R-:W-:Y:S01]  /*3630*/  FSEL R105, R14, 0.11284004896879196167, P2 ;  /* 0x3de718af0e697808 */ /* 0x000fe20001000000 */
[----:B------:R-:W-:Y:S01]  /*3640*/  FFMA R103, R102, R103, R107 ;  /* 0x0000006766677223 */ /* 0x000fe2000000006b */
[----:B------:R-:W-:Y:S01]  /*3650*/  FSEL R115, -R13, -0.026868773624300956726, P3 ;  /* 0xbcdc1be70d737808 */ /* 0x000fe20001800100 */
[----:B------:R-:W-:Y:S01]  /*3660*/  FFMA R121, R106, R117, R121 ;  /* 0x000000756a797223 */ /* 0x000fe20000000079 */
[----:B------:R-:W-:Y:S01]  /*3670*/  FSEL R107, R15, -0.37612664699554443359, P2 ;  /* 0xbec093ac0f6b7808 */ /* 0x000fe20001000000 */
[----:B------:R-:W-:Y:S01]  /*3680*/  FFMA R103, R102, R103, R105 ;  /* 0x0000006766677223 */ /* 0x000fe20000000069 */
[----:B------:R-:W-:Y:S01]  /*3690*/  FSEL R117, R14, 0.11284004896879196167, P3 ;  /* 0x3de718af0e757808 */ /* 0x000fe20001800000 */
[----:B------:R-:W-:Y:S01]  /*36a0*/  FFMA R109, R104, R109, R115 ;  /* 0x0000006d686d7223 */ /* 0x000fe20000000073 */
[----:B------:R-:W-:Y:S01]  /*36b0*/  FSEL R105, R20, 0.12837915122509002686, P2 ;  /* 0x3e0375d314697808 */ /* 0x000fe20001000000 */
        /* <DEDUP_REMOVED lines=9> */
[----:B------:R-:W-:Y:S01]  /*3750*/  FSEL R107, -|R123|, R123, P2 ;  /* 0x0000007b7b6b7208 */ /* 0x000fe20001000300 */
[----:B------:R-:W-:Y:S01]  /*3760*/  FFMA R117, R106, R119, R117 ;  /* 0x000000776a757223 */ /* 0x000fe20000000075 */
[----:B------:R-:W-:Y:S01]  /*3770*/  FSEL R105, R15, -0.37612664699554443359, P5 ;  /* 0xbec093ac0f697808 */ /* 0x000fe20002800000 */
[----:B------:R-:W-:Y:S01]  /*3780*/  FFMA R103, R104, R109, R103 ;  /* 0x0000006d68677223 */ /* 0x000fe20000000067 */
[----:B------:R-:W-:Y:S01]  /*3790*/  FSEL R104, -|R118|, R118, P3 ;  /* 0x0000007676687208 */ /* 0x000fe20001800300 */
[----:B------:R-:W-:Y:S01]  /*37a0*/  FFMA R102, R102, R107, R107 ;  /* 0x0000006b66667223 */ /* 0x000fe2000000006b */
[----:B------:R-:W-:Y:S01]  /*37b0*/  FSEL R116, R20, 0.12837915122509002686, P5 ;  /* 0x3e0375d314747808 */ /* 0x000fe20002800000 */
[C---:B------:R-:W-:Y:S01]  /*37c0*/  FFMA R105, R106.reuse, R117, R105 ;  /* 0x000000756a697223 */ /* 0x040fe20000000069 */
[----:B------:R-:W-:Y:S01]  /*37d0*/  FMUL R109, R93, R33 ;  /* 0x000000215d6d7220 */ /* 0x000fe20000400000 */
[----:B------:R-:W-:Y:S01]  /*37e0*/  FFMA R103, R103, R104, R104 ;  /* 0x0000006867677223 */ /* 0x000fe20000000068 */
[----:B------:R-:W1:Y:S01]  /*37f0*/  @P2 MUFU.EX2 R108, R102 ;  /* 0x00000066006c2308 */ /* 0x000e620000000800 */
[----:B------:R-:W-:Y:S01]  /*3800*/  FSEL R104, -|R125|, R125, P5 ;  /* 0x0000007d7d687208 */ /* 0x000fe20002800300 */
[----:B------:R-:W-:Y:S01]  /*3810*/  FFMA R105, R106, R105, R116 ;  /* 0x000000696a697223 */ /* 0x000fe20000000074 */
[----:B------:R-:W-:-:S02]  /*3820*/  HADD2.F32 R33, -RZ, R4.H1_H1 ;  /* 0x30000004ff217230 */ /* 0x000fc40000004100 */
[----:B------:R-:W-:Y:S01]  /*3830*/  FMUL R106, R93, R35 ;  /* 0x000000235d6a7220 */ /* 0x000fe20000400000 */
[--C-:B------:R-:W-:Y:S02]  /*3840*/  HADD2.F32 R107, -RZ, R5.reuse.H1_H1 ;  /* 0x30000005ff6b7230 */ /* 0x100fe40000004100 */
[----:B------:R-:W-:Y:S01]  /*3850*/  FFMA R104, R105, R104, R104 ;  /* 0x0000006869687223 */ /* 0x000fe20000000068 */
[----:B------:R-:W-:Y:S01]  /*3860*/  HADD2.F32 R105, -RZ, R5.H0_H0 ;  /* 0x20000005ff697230 */ /* 0x000fe20000004100 */
[----:B------:R-:W2:Y:S01]  /*3870*/  @P3 MUFU.EX2 R115, R103 ;  /* 0x0000006700733308 */ /* 0x000ea20000000800 */
[C---:B------:R-:W-:Y:S01]  /*3880*/  FFMA R35, R94.reuse, R33, R109 ;  /* 0x000000215e237223 */ /* 0x040fe2000000006d */
[C---:B------:R-:W-:Y:S01]  /*3890*/  FMUL R117, R93.reuse, R36 ;  /* 0x000000245d757220 */ /* 0x040fe20000400000 */
[----:B------:R-:W-:Y:S01]  /*38a0*/  FMUL R36, R93, R37 ;  /* 0x000000255d247220 */ /* 0x000fe20000400000 */
[C---:B------:R-:W-:Y:S01]  /*38b0*/  FFMA R33, R94.reuse, R105, R34 ;  /* 0x000000695e217223 */ /* 0x040fe20000000022 */
[----:B------:R-:W-:Y:S01]  /*38c0*/  FMUL R121, R35, 0.70710676908493041992 ;  /* 0x3f3504f323797820 */ /* 0x000fe20000400000 */
[----:B------:R-:W-:Y:S01]  /*38d0*/  FFMA R34, R94, R107, R106 ;  /* 0x0000006b5e227223 */ /* 0x000fe2000000006a */
[----:B------:R-:W-:Y:S01]  /*38e0*/  HADD2.F32 R37, -RZ, R6.H0_H0 ;  /* 0x20000006ff257230 */ /* 0x000fe20000004100 */
[----:B------:R-:W3:Y:S01]  /*38f0*/  @P5 MUFU.EX2 R116, R104 ;  /* 0x0000006800745308 */ /* 0x000ee20000000800 */
[----:B-1----:R-:W-:Y:S01]  /*3900*/  @P2 FADD R108, -R108, 1 ;  /* 0x3f8000006c6c2421 */ /* 0x002fe20000000100 */
[----:B------:R-:W-:Y:S01]  /*3910*/  FMUL R105, R121, R121 ;  /* 0x0000007979697220 */ /* 0x000fe20000400000 */
[----:B------:R-:W-:Y:S01]  /*3920*/  FMUL R128, R34, 0.70710676908493041992 ;  /* 0x3f3504f322807820 */ /* 0x000fe20000400000 */
[----:B------:R-:W-:Y:S01]  /*3930*/  FFMA R37, R94, R37, R117 ;  /* 0x000000255e257223 */ /* 0x000fe20000000075 */
[----:B------:R-:W-:Y:S01]  /*3940*/  FMUL R34, R34, 0.5 ;  /* 0x3f00000022227820 */ /* 0x000fe20000400000 */
[----:B------:R-:W-:Y:S01]  /*3950*/  @P2 LOP3.LUT R102, R108, 0x80000000, R123, 0xb8, !PT ;  /* 0x800000006c662812 */ /* 0x000fe200078eb87b */
[----:B------:R-:W-:Y:S01]  /*3960*/  FMUL R123, R33, 0.70710676908493041992 ;  /* 0x3f3504f3217b7820 */ /* 0x000fe20000400000 */
[----:B------:R-:W-:Y:S01]  /*3970*/  FSETP.GE.AND P2, PT, |R121|, 1.0029599666595458984, PT ;  /* 0x3f8060fe7900780b */ /* 0x000fe20003f46200 */
[----:B--2---:R-:W-:Y:S01]  /*3980*/  @P3 FADD R115, -R115, 1 ;  /* 0x3f80000073733421 */ /* 0x004fe20000000100 */
[----:B------:R-:W-:Y:S01]  /*3990*/  FMUL R109, R128, R128 ;  /* 0x00000080806d7220 */ /* 0x000fe20000400000 */
[----:B------:R-:W-:Y:S01]  /*39a0*/  FMUL R107, R123, R123 ;  /* 0x0000007b7b6b7220 */ /* 0x000fe20000400000 */
[----:B------:R-:W-:Y:S01]  /*39b0*/  FSEL R105, |R121|, R105, P2 ;  /* 0x0000006979697208 */ /* 0x000fe20001000200 */
[----:B------:R-:W-:Y:S01]  /*39c0*/  FMUL R129, R37, 0.70710676908493041992 ;  /* 0x3f3504f325817820 */ /* 0x000fe20000400000 */
[----:B------:R-:W-:Y:S01]  /*39d0*/  @P3 LOP3.LUT R103, R115, 0x80000000, R118, 0xb8, !PT ;  /* 0x8000000073673812 */ /* 0x000fe200078eb876 */
[----:B------:R-:W-:Y:S01]  /*39e0*/  FADD R102, R102, 1 ;  /* 0x3f80000066667421 */ /* 0x000fe20000000000 */
[----:B------:R-:W-:Y:S01]  /*39f0*/  FSETP.GE.AND P3, PT, |R123|, 1.0029599666595458984, PT ;  /* 0x3f8060fe7b00780b */ /* 0x000fe20003f66200 */
[----:B---3--:R-:W-:Y:S01]  /*3a00*/  @P5 FADD R116, -R116, 1 ;  /* 0x3f80000074745421 */ /* 0x008fe20000000100 */
[----:B------:R-:W-:Y:S01]  /*3a10*/  FSEL R106, R0, 8.4834944573231041431e-05, P2 ;  /* 0x38b1e96a006a7808 */ /* 0x000fe20001000000 */
[----:B------:R-:W-:Y:S01]  /*3a20*/  FADD R103, R103, 1 ;  /* 0x3f80000067677421 */ /* 0x000fe20000000000 */
[----:B------:R-:W-:Y:S01]  /*3a30*/  FSEL R108, -R3, -0.00082130916416645050049, P2 ;  /* 0xba574d20036c7808 */ /* 0x000fe20001000100 */
[----:B------:R-:W-:Y:S01]  /*3a40*/  FMUL R37, R37, 0.5 ;  /* 0x3f00000025257820 */ /* 0x000fe20000400000 */
[----:B------:R-:W-:Y:S01]  /*3a50*/  @P5 LOP3.LUT R104, R116, 0x80000000, R125, 0xb8, !PT ;  /* 0x8000000074685812 */ /* 0x000fe200078eb87d */
[----:B------:R-:W-:Y:S01]  /*3a60*/  FMUL R33, R33, 0.5 ;  /* 0x3f00000021217820 */ /* 0x000fe20000400000 */
[----:B------:R-:W-:Y:S01]  /*3a70*/  FSEL R107, |R123|, R107, P3 ;  /* 0x0000006b7b6b7208 */ /* 0x000fe20001800200 */
[----:B------:R-:W-:Y:S01]  /*3a80*/  FFMA R106, R105, R106, R108 ;  /* 0x0000006a696a7223 */ /* 0x000fe2000000006c */
[----:B------:R-:W-:Y:S01]  /*3a90*/  FSEL R116, R0, 8.4834944573231041431e-05, P3 ;  /* 0x38b1e96a00747808 */ /* 0x000fe20001800000 */
[----:B------:R-:W-:Y:S01]  /*3aa0*/  FADD R104, R104, 1 ;  /* 0x3f80000068687421 */ /* 0x000fe20000000000 */
[----:B------:R-:W-:-:S02]  /*3ab0*/  FSEL R118, -R3, -0.00082130916416645050049, P3 ;  /* 0xba574d2003767808 */ /* 0x000fc40001800100 */
[----:B------:R-:W-:Y:S01]  /*3ac0*/  FSETP.GE.AND P5, PT, |R128|, 1.0029599666595458984, PT ;  /* 0x3f8060fe8000780b */ /* 0x000fe20003fa6200 */
[----:B------:R-:W-:Y:S01]  /*3ad0*/  FMUL R28, R104, R27 ;  /* 0x0000001b681c7220 */ /* 0x000fe20000400000 */
[----:B------:R-:W-:Y:S01]  /*3ae0*/  FSEL R108, R12, 0.0052134888246655464172, P2 ;  /* 0x3baad5ea0c6c7808 */ /* 0x000fe20001000000 */
[----:B------:R-:W-:Y:S01]  /*3af0*/  FFMA R118, R107, R116, R118 ;  /* 0x000000746b767223 */ /* 0x000fe20000000076 */
[----:B------:R-:W-:Y:S02]  /*3b00*/  FSEL R109, |R128|, R109, P5 ;  /* 0x0000006d806d7208 */ /* 0x000fe40002800200 */
[----:B------:R-:W-:Y:S01]  /*3b10*/  FSEL R122, R0, 8.4834944573231041431e-05, P5 ;  /* 0x38b1e96a007a7808 */ /* 0x000fe20002800000 */
[----:B------:R-:W-:Y:S01]  /*3b20*/  FFMA R106, R105, R106, R108 ;  /* 0x0000006a696a7223 */ /* 0x000fe2000000006c */
[----:B------:R-:W-:Y:S02]  /*3b30*/  FSEL R124, -R3, -0.00082130916416645050049, P5 ;  /* 0xba574d20037c7808 */ /* 0x000fe40002800100 */
[----:B------:R-:W-:-:S02]  /*3b40*/  FSEL R120, R12, 0.0052134888246655464172, P3 ;  /* 0x3baad5ea0c787808 */ /* 0x000fc40001800000 */
[----:B------:R-:W-:Y:S01]  /*3b50*/  FSEL R116, -R13, -0.026868773624300956726, P2 ;  /* 0xbcdc1be70d747808 */ /* 0x000fe20001000100 */
[----:B------:R-:W-:Y:S01]  /*3b60*/  FFMA R122, R109, R122, R124 ;  /* 0x0000007a6d7a7223 */ /* 0x000fe2000000007c */
[----:B------:R-:W-:Y:S01]  /*3b70*/  FSEL R126, R12, 0.0052134888246655464172, P5 ;  /* 0x3baad5ea0c7e7808 */ /* 0x000fe20002800000 */
[----:B------:R-:W-:Y:S01]  /*3b80*/  FFMA R118, R107, R118, R120 ;  /* 0x000000766b767223 */ /* 0x000fe20000000078 */
[C---:B------:R-:W-:Y:S01]  /*3b90*/  FSEL R108, R14.reuse, 0.11284004896879196167, P2 ;  /* 0x3de718af0e6c7808 */ /* 0x040fe20001000000 */
        /* <DEDUP_REMOVED lines=15> */
[C---:B------:R-:W-:Y:S01]  /*3c90*/  FSEL R106, R20.reuse, 0.12837915122509002686, P3 ;  /* 0x3e0375d3146a7808 */ /* 0x040fe20001800000 */
        /* <DEDUP_REMOVED lines=8> */
[----:B------:R-:W-:-:S02]  /*3d20*/  FFMA R108, R109, R122, R108 ;  /* 0x0000007a6d6c7223 */ /* 0x000fc4000000006c */
[----:B------:R-:W-:Y:S01]  /*3d30*/  FFMA R106, R106, R107, R107 ;  /* 0x0000006b6a6a7223 */ /* 0x000fe2000000006b */
[----:B------:R-:W-:Y:S01]  /*3d40*/  FSEL R107, -|R128|, R128, P5 ;  /* 0x00000080806b7208 */ /* 0x000fe20002800300 */
[----:B------:R-:W1:Y:S01]  /*3d50*/  @P2 MUFU.EX2 R116, R105 ;  /* 0x0000006900742308 */ /* 0x000e620000000800 */
[----:B------:R-:W-:Y:S01]  /*3d60*/  FFMA R108, R109, R108, R115 ;  /* 0x0000006c6d6c7223 */ /* 0x000fe20000000073 */
[----:B------:R-:W-:Y:S02]  /*3d70*/  HADD2.F32 R109, -RZ, R6.H1_H1 ;  /* 0x30000006ff6d7230 */ /* 0x000fe40000004100 */
[----:B------:R-:W-:Y:S02]  /*3d80*/  HADD2.F32 R115, -RZ, R7.H0_H0 ;  /* 0x20000007ff737230 */ /* 0x000fe40000004100 */
[----:B------:R-:W-:Y:S01]  /*3d90*/  FFMA R107, R108, R107, R107 ;  /* 0x0000006b6c6b7223 */ /* 0x000fe2000000006b */
[----:B------:R-:W-:Y:S01]  /*3da0*/  FMUL R108, R93, R38 ;  /* 0x000000265d6c7220 */ /* 0x000fe20000400000 */
[C---:B------:R-:W-:Y:S01]  /*3db0*/  FFMA R38, R94.reuse, R109, R36 ;  /* 0x0000006d5e267223 */ /* 0x040fe20000000024 */
[----:B------:R-:W2:Y:S02]  /*3dc0*/  @P3 MUFU.EX2 R118, R106 ;  /* 0x0000006a00763308 */ /* 0x000ea40000000800 */
[----:B------:R-:W-:Y:S01]  /*3dd0*/  FFMA R36, R94, R115, R108 ;  /* 0x000000735e247223 */ /* 0x000fe2000000006c */
[----:B------:R-:W-:Y:S01]  /*3de0*/  FMUL R130, R38, 0.70710676908493041992 ;  /* 0x3f3504f326827820 */ /* 0x000fe20000400000 */
[----:B------:R-:W-:-:S02]  /*3df0*/  FMUL R108, R129, R129 ;  /* 0x00000081816c7220 */ /* 0x000fc40000400000 */
[C---:B------:R-:W-:Y:S01]  /*3e00*/  FMUL R131, R36.reuse, 0.70710676908493041992 ;  /* 0x3f3504f324837820 */ /* 0x040fe20000400000 */
[----:B------:R-:W-:Y:S01]  /*3e10*/  FMUL R36, R36, 0.5 ;  /* 0x3f00000024247820 */ /* 0x000fe20000400000 */
[----:B------:R-:W3:Y:S01]  /*3e20*/  @P5 MUFU.EX2 R119, R107 ;  /* 0x0000006b00775308 */ /* 0x000ee20000000800 */
[----:B-1----:R-:W-:-:S05]  /*3e30*/  @P2 FADD R116, -R116, 1 ;  /* 0x3f80000074742421 */ /* 0x002fca0000000100 */
[----:B------:R-:W-:Y:S01]  /*3e40*/  @P2 LOP3.LUT R105, R116, 0x80000000, R121, 0xb8, !PT ;  /* 0x8000000074692812 */ /* 0x000fe200078eb879 */
[----:B------:R-:W-:Y:S01]  /*3e50*/  FMUL R116, R130, R130 ;  /* 0x0000008282747220 */ /* 0x000fe20000400000 */
[----:B------:R-:W-:Y:S01]  /*3e60*/  FSETP.GE.AND P2, PT, |R129|, 1.0029599666595458984, PT ;  /* 0x3f8060fe8100780b */ /* 0x000fe20003f46200 */
[----:B--2---:R-:W-:Y:S02]  /*3e70*/  @P3 FADD R118, -R118, 1 ;  /* 0x3f80000076763421 */ /* 0x004fe40000000100 */
[----:B------:R-:W-:Y:S01]  /*3e80*/  FADD R105, R105, 1 ;  /* 0x3f80000069697421 */ /* 0x000fe20000000000 */
[----:B------:R-:W-:Y:S02]  /*3e90*/  FSEL R108, |R129|, R108, P2 ;  /* 0x0000006c816c7208 */ /* 0x000fe40001000200 */
[----:B------:R-:W-:Y:S01]  /*3ea0*/  @P3 LOP3.LUT R106, R118, 0x80000000, R123, 0xb8, !PT ;  /* 0x80000000766a3812 */ /* 0x000fe200078eb87b */
[----:B------:R-:W-:Y:S01]  /*3eb0*/  FMUL R118, R131, R131 ;  /* 0x0000008383767220 */ /* 0x000fe20000400000 */
[----:B------:R-:W-:Y:S01]  /*3ec0*/  FSETP.GE.AND P3, PT, |R130|, 1.0029599666595458984, PT ;  /* 0x3f8060fe8200780b */ /* 0x000fe20003f66200 */
[----:B---3--:R-:W-:Y:S01]  /*3ed0*/  @P5 FADD R119, -R119, 1 ;  /* 0x3f80000077775421 */ /* 0x008fe20000000100 */
[----:B------:R-:W-:Y:S01]  /*3ee0*/  FSEL R109, R0, 8.4834944573231041431e-05, P2 ;  /* 0x38b1e96a006d7808 */ /* 0x000fe20001000000 */
[----:B------:R-:W-:Y:S01]  /*3ef0*/  FADD R106, R106, 1 ;  /* 0x3f8000006a6a7421 */ /* 0x000fe20000000000 */
[----:B------:R-:W-:-:S02]  /*3f00*/  FSEL R115, -R3, -0.00082130916416645050049, P2 ;  /* 0xba574d2003737808 */ /* 0x000fc40001000100 */
[----:B------:R-:W-:Y:S02]  /*3f10*/  @P5 LOP3.LUT R107, R119, 0x80000000, R128, 0xb8, !PT ;  /* 0x80000000776b5812 */ /* 0x000fe400078eb880 */
[----:B------:R-:W-:Y:S01]  /*3f20*/  FSEL R116, |R130|, R116, P3 ;  /* 0x0000007482747208 */ /* 0x000fe20001800200 */
[----:B------:R-:W-:Y:S01]  /*3f30*/  FFMA R109, R108, R109, R115 ;  /* 0x0000006d6c6d7223 */ /* 0x000fe20000000073 */
[----:B------:R-:W-:Y:S01]  /*3f40*/  FSEL R117, R0, 8.4834944573231041431e-05, P3 ;  /* 0x38b1e96a00757808 */ /* 0x000fe20001800000 */
[----:B------:R-:W-:Y:S01]  /*3f50*/  FADD R107, R107, 1 ;  /* 0x3f8000006b6b7421 */ /* 0x000fe20000000000 */
[----:B------:R-:W-:Y:S02]  /*3f60*/  FSEL R119, -R3, -0.00082130916416645050049, P3 ;  /* 0xba574d2003777808 */ /* 0x000fe40001800100 */
[----:B------:R-:W-:Y:S01]  /*3f70*/  FSETP.GE.AND P5, PT, |R131|, 1.0029599666595458984, PT ;  /* 0x3f8060fe8300780b */ /* 0x000fe20003fa6200 */
[----:B------:R-:W-:Y:S01]  /*3f80*/  FMUL R34, R107, R34 ;  /* 0x000000226b227220 */ /* 0x000fe20000400000 */
[----:B------:R-:W-:Y:S01]  /*3f90*/  FSEL R115, R12, 0.0052134888246655464172, P2 ;  /* 0x3baad5ea0c737808 */ /* 0x000fe20001000000 */
[----:B------:R-:W-:Y:S01]  /*3fa0*/  FFMA R119, R116, R117, R119 ;  /* 0x0000007574777223 */ /* 0x000fe20000000077 */
[----:B------:R-:W-:-:S02]  /*3fb0*/  FSEL R122, |R131|, R118, P5 ;  /* 0x00000076837a7208 */ /* 0x000fc40002800200 */
[----:B------:R-:W-:Y:S01]  /*3fc0*/  FSEL R123, R0, 8.4834944573231041431e-05, P5 ;  /* 0x38b1e96a007b7808 */ /* 0x000fe20002800000 */
[----:B------:R-:W-:Y:S01]  /*3fd0*/  FFMA R109, R108, R109, R115 ;  /* 0x0000006d6c6d7223 */ /* 0x000fe20000000073 */
[----:B------:R-:W-:Y:S02]  /*3fe0*/  FSEL R125, -R3, -0.00082130916416645050049, P5 ;  /* 0xba574d20037d7808 */ /* 0x000fe40002800100 */
        /* <DEDUP_REMOVED lines=17> */
[C---:B------:R-:W-:Y:S01]  /*4100*/  FSEL R121, R15.reuse, -0.37612664699554443359, P3 ;  /* 0xbec093ac0f797808 */ /* 0x040fe20001800000 */
[----:B------:R-:W-:Y:S01]  /*4110*/  FFMA R108, R108, R109, R115 ;  /* 0x0000006d6c6c7223 */ /* 0x000fe20000000073 */
[----:B------:R-:W-:Y:S01]  /*4120*/  FSEL R123, R14, 0.11284004896879196167, P5 ;  /* 0x3de718af0e7b7808 */ /* 0x000fe20002800000 */
[----:B------:R-:W-:Y:S01]  /*4130*/  FFMA R125, R122, R127, R125 ;  /* 0x0000007f7a7d7223 */ /* 0x000fe2000000007d */
[----:B------:R-:W-:Y:S01]  /*4140*/  FSEL R109, R20, 0.12837915122509002686, P3 ;  /* 0x3e0375d3146d7808 */ /* 0x000fe20001800000 */
[----:B------:R-:W-:Y:S01]  /*4150*/  FFMA R119, R116, R119, R121 ;  /* 0x0000007774777223 */ /* 0x000fe20000000079 */
[----:B------:R-:W-:Y:S01]  /*4160*/  FSEL R115, R15, -0.37612664699554443359, P5 ;  /* 0xbec093ac0f737808 */ /* 0x000fe20002800000 */
[----:B------:R-:W-:Y:S01]  /*4170*/  FFMA R123, R122, R125, R123 ;  /* 0x0000007d7a7b7223 */ /* 0x000fe2000000007b */
[----:B------:R-:W-:Y:S01]  /*4180*/  FSEL R117, -|R129|, R129, P2 ;  /* 0x0000008181757208 */ /* 0x000fe20001000300 */
[----:B------:R-:W-:Y:S01]  /*4190*/  FFMA R109, R116, R119, R109 ;  /* 0x00000077746d7223 */ /* 0x000fe2000000006d */
[----:B------:R-:W-:Y:S01]  /*41a0*/  FSEL R116, -|R130|, R130, P3 ;  /* 0x0000008282747208 */ /* 0x000fe20001800300 */
[----:B------:R-:W-:Y:S01]  /*41b0*/  FFMA R115, R122, R123, R115 ;  /* 0x0000007b7a737223 */ /* 0x000fe20000000073 */
[----:B------:R-:W-:Y:S01]  /*41c0*/  FSEL R124, R20, 0.12837915122509002686, P5 ;  /* 0x3e0375d3147c7808 */ /* 0x000fe20002800000 */
[----:B------:R-:W-:Y:S01]  /*41d0*/  FFMA R108, R108, R117, R117 ;  /* 0x000000756c6c7223 */ /* 0x000fe20000000075 */
[----:B------:R-:W-:Y:S01]  /*41e0*/  FMUL R117, R93, R39 ;  /* 0x000000275d757220 */ /* 0x000fe20000400000 */
[----:B------:R-:W-:Y:S01]  /*41f0*/  FFMA R120, R109, R116, R116 ;  /* 0x000000746d787223 */ /* 0x000fe20000000074 */
[----:B------:R-:W-:Y:S01]  /*4200*/  FSEL R116, -|R131|, R131, P5 ;  /* 0x0000008383747208 */ /* 0x000fe20002800300 */
[----:B------:R-:W-:Y:S01]  /*4210*/  FFMA R115, R122, R115, R124 ;  /* 0x000000737a737223 */ /* 0x000fe2000000007c */
[----:B------:R-:W1:Y:S01]  /*4220*/  @P2 MUFU.EX2 R118, R108 ;  /* 0x0000006c00762308 */ /* 0x000e620000000800 */
[----:B------:R-:W-:-:S02]  /*4230*/  HADD2.F32 R39, -RZ, R8.H1_H1 ;  /* 0x30000008ff277230 */ /* 0x000fc40000004100 */
[----:B------:R-:W-:Y:S01]  /*4240*/  FFMA R109, R115, R116, R116 ;  /* 0x00000074736d7223 */ /* 0x000fe20000000074 */
[----:B------:R-:W-:Y:S02]  /*4250*/  HADD2.F32 R115, -RZ, R7.H1_H1 ;  /* 0x30000007ff737230 */ /* 0x000fe40000004100 */
[----:B------:R-:W-:Y:S01]  /*4260*/  FMUL R116, R93, R25 ;  /* 0x000000195d747220 */ /* 0x000fe20000400000 */
[----:B------:R-:W-:Y:S01]  /*4270*/  HADD2.F32 R25, -RZ, R8.H0_H0 ;  /* 0x20000008ff197230 */ /* 0x000fe20000004100 */
[----:B------:R-:W2:Y:S01]  /*4280*/  @P5 MUFU.EX2 R121, R109 ;  /* 0x0000006d00795308 */ /* 0x000ea20000000800 */
[C---:B------:R-:W-:Y:S01]  /*4290*/  FFMA R126, R94.reuse, R115, R117 ;  /* 0x000000735e7e7223 */ /* 0x040fe20000000075 */
[C---:B------:R-:W-:Y:S02]  /*42a0*/  FFMA R125, R94.reuse, R39, R116 ;  /* 0x000000275e7d7223 */ /* 0x040fe40000000074 */
[----:B------:R-:W-:Y:S02]  /*42b0*/  FFMA R124, R94, R25, R24 ;  /* 0x000000195e7c7223 */ /* 0x000fe40000000018 */
[----:B------:R-:W-:-:S02]  /*42c0*/  FMUL R128, R125, 0.70710676908493041992 ;  /* 0x3f3504f37d807820 */ /* 0x000fc40000400000 */
[----:B------:R-:W-:Y:S01]  /*42d0*/  FMUL R127, R124, 0.70710676908493041992 ;  /* 0x3f3504f37c7f7820 */ /* 0x000fe20000400000 */
[----:B------:R-:W3:Y:S01]  /*42e0*/  @P3 MUFU.EX2 R119, R120 ;  /* 0x0000007800773308 */ /* 0x000ee20000000800 */
[----:B-1----:R-:W-:Y:S01]  /*42f0*/  @P2 FADD R118, -R118, 1 ;  /* 0x3f80000076762421 */ /* 0x002fe20000000100 */
[----:B------:R-:W-:-:S04]  /*4300*/  FMUL R25, R128, R128 ;  /* 0x0000008080197220 */ /* 0x000fc80000400000 */
[----:B------:R-:W-:Y:S01]  /*4310*/  @P2 LOP3.LUT R108, R118, 0x80000000, R129, 0xb8, !PT ;  /* 0x80000000766c2812 */ /* 0x000fe200078eb881 */
[----:B------:R-:W-:Y:S01]  /*4320*/  FMUL R129, R126, 0.70710676908493041992 ;  /* 0x3f3504f37e817820 */ /* 0x000fe20000400000 */
[----:B------:R-:W-:Y:S01]  /*4330*/  FSETP.GE.AND P2, PT, |R127|, 1.0029599666595458984, PT ;  /* 0x3f8060fe7f00780b */ /* 0x000fe20003f46200 */
[----:B--2---:R-:W-:Y:S02]  /*4340*/  @P5 FADD R121, -R121, 1 ;  /* 0x3f80000079795421 */ /* 0x004fe40000000100 */
[----:B------:R-:W-:Y:S01]  /*4350*/  FMUL R24, R129, R129 ;  /* 0x0000008181187220 */ /* 0x000fe20000400000 */
[----:B------:R-:W-:Y:S02]  /*4360*/  FADD R108, R108, 1 ;  /* 0x3f8000006c6c7421 */ /* 0x000fe40000000000 */
[----:B------:R-:W-:Y:S02]  /*4370*/  @P5 LOP3.LUT R109, R121, 0x80000000, R131, 0xb8, !PT ;  /* 0x80000000796d5812 */ /* 0x000fe400078eb883 */
[----:B------:R-:W-:Y:S01]  /*4380*/  FSETP.GE.AND P5, PT, |R129|, 1.0029599666595458984, PT ;  /* 0x3f8060fe8100780b */ /* 0x000fe20003fa6200 */
[----:B---3--:R-:W-:-:S02]  /*4390*/  @P3 FADD R119, -R119, 1 ;  /* 0x3f80000077773421 */ /* 0x008fc40000000100 */
[----:B------:R-:W-:Y:S01]  /*43a0*/  FADD R109, R109, 1 ;  /* 0x3f8000006d6d7421 */ /* 0x000fe20000000000 */
[----:B------:R-:W-:Y:S01]  /*43b0*/  FSEL R118, |R129|, R24, P5 ;  /* 0x0000001881767208 */ /* 0x000fe20002800200 */
[----:B------:R-:W-:Y:S01]  /*43c0*/  FMUL R24, R127, R127 ;  /* 0x0000007f7f187220 */ /* 0x000fe20000400000 */
[----:B------:R-:W-:Y:S01]  /*43d0*/  @P3 LOP3.LUT R120, R119, 0x80000000, R130, 0xb8, !PT ;  /* 0x8000000077783812 */ /* 0x000fe200078eb882 */
[----:B------:R-:W-:Y:S01]  /*43e0*/  FMUL R36, R109, R36 ;  /* 0x000000246d247220 */ /* 0x000fe20000400000 */
[----:B------:R-:W-:Y:S02]  /*43f0*/  FSETP.GE.AND P3, PT, |R128|, 1.0029599666595458984, PT ;  /* 0x3f8060fe8000780b */ /* 0x000fe40003f66200 */
[----:B------:R-:W-:Y:S01]  /*4400*/  FSEL R39, R0, 8.4834944573231041431e-05, P5 ;  /* 0x38b1e96a00277808 */ /* 0x000fe20002800000 */
[----:B------:R-:W-:Y:S01]  /*4410*/  FADD R120, R120, 1 ;  /* 0x3f80000078787421 */ /* 0x000fe20000000000 */
[----:B------:R-:W-:Y:S02]  /*4420*/  FSEL R119, -R3, -0.00082130916416645050049, P5 ;  /* 0xba574d2003777808 */ /* 0x000fe40002800100 */
[----:B------:R-:W-:-:S02]  /*4430*/  FSEL R116, |R128|, R25, P3 ;  /* 0x0000001980747208 */ /* 0x000fc40001800200 */
[----:B------:R-:W-:Y:S01]  /*4440*/  FSEL R115, R0, 8.4834944573231041431e-05, P3 ;  /* 0x38b1e96a00737808 */ /* 0x000fe20001800000 */
[----:B------:R-:W-:Y:S01]  /*4450*/  FFMA R121, R118, R39, R119 ;  /* 0x0000002776797223 */ /* 0x000fe20000000077 */
[----:B------:R-:W-:Y:S02]  /*4460*/  FSEL R117, -R3, -0.00082130916416645050049, P3 ;  /* 0xba574d2003757808 */ /* 0x000fe40001800100 */
[----:B------:R-:W-:Y:S02]  /*4470*/  FSEL R24, |R127|, R24, P2 ;  /* 0x000000187f187208 */ /* 0x000fe40001000200 */
[----:B------:R-:W-:Y:S01]  /*4480*/  FSEL R25, R0, 8.4834944573231041431e-05, P2 ;  /* 0x38b1e96a00197808 */ /* 0x000fe20001000000 */
[----:B------:R-:W-:Y:S01]  /*4490*/  FFMA R117, R116, R115, R117 ;  /* 0x0000007374757223 */ /* 0x000fe20000000075 */
[----:B------:R-:W-:Y:S02]  /*44a0*/  FSEL R39, -R3, -0.00082130916416645050049, P2 ;  /* 0xba574d2003277808 */ /* 0x000fe40001000100 */
[----:B------:R-:W-:-:S02]  /*44b0*/  FSEL R123, R12, 0.0052134888246655464172, P5 ;  /* 0x3baad5ea0c7b7808 */ /* 0x000fc40002800000 */
[----:B------:R-:W-:Y:S01]  /*44c0*/  FSEL R115, R12, 0.0052134888246655464172, P2 ;  /* 0x3baad5ea0c737808 */ /* 0x000fe20001000000 */
[----:B------:R-:W-:Y:S01]  /*44d0*/  FFMA R25, R24, R25, R39 ;  /* 0x0000001918197223 */ /* 0x000fe20000000027 */
[----:B------:R-:W-:Y:S01]  /*44e0*/  FSEL R119, R12, 0.0052134888246655464172, P3 ;  /* 0x3baad5ea0c777808 */ /* 0x000fe20001800000 */
[----:B------:R-:W-:Y:S01]  /*44f0*/  FFMA R121, R118, R121, R123 ;  /* 0x0000007976797223 */ /* 0x000fe2000000007b */
[C---:B------:R-:W-:Y:S01]  /*4500*/  FSEL R39, -R13.reuse, -0.026868773624300956726, P5 ;  /* 0xbcdc1be70d277808 */ /* 0x040fe20002800100 */
[----:B------:R-:W-:Y:S01]  /*4510*/  FFMA R25, R24, R25, R115 ;  /* 0x0000001918197223 */ /* 0x000fe20000000073 */
[C---:B------:R-:W-:Y:S01]  /*4520*/  FSEL R115, -R13.reuse, -0.026868773624300956726, P3 ;  /* 0xbcdc1be70d737808 */ /* 0x040fe20001800100 */
[----:B------:R-:W-:Y:S01]  /*4530*/  FFMA R117, R116, R117, R119 ;  /* 0x0000007574757223 */ /* 0x000fe20000000077 */
[----:B------:R-:W-:Y:S01]  /*4540*/  FSEL R123, R14, 0.11284004896879196167, P5 ;  /* 0x3de718af0e7b7808 */ /* 0x000fe20002800000 */
[----:B------:R-:W-:Y:S01]  /*4550*/  FFMA R121, R118, R121, R39 ;  /* 0x0000007976797223 */ /* 0x000fe20000000027 */
[----:B------:R-:W-:Y:S01]  /*4560*/  FSEL R119, R14, 0.11284004896879196167, P3 ;  /* 0x3de718af0e777808 */ /* 0x000fe20001800000 */
[----:B------:R-:W-:Y:S01]  /*4570*/  FFMA R115, R116, R117, R115 ;  /* 0x0000007574737223 */ /* 0x000fe20000000073 */
[----:B------:R-:W-:Y:S01]  /*4580*/  FSEL R39, -R13, -0.026868773624300956726, P2 ;  /* 0xbcdc1be70d277808 */ /* 0x000fe20001000100 */
[----:B------:R-:W-:Y:S01]  /*4590*/  FFMA R121, R118, R121, R123 ;  /* 0x0000007976797223 */ /* 0x000fe2000000007b */
[C---:B------:R-:W-:Y:S01]  /*45a0*/  FSEL R117, R15.reuse, -0.37612664699554443359, P5 ;  /* 0xbec093ac0f757808 */ /* 0x040fe20002800000 */
[----:B------:R-:W-:Y:S01]  /*45b0*/  FFMA R115, R116, R115, R119 ;  /* 0x0000007374737223 */ /* 0x000fe20000000077 */
[----:B------:R-:W-:Y:S01]  /*45c0*/  FSEL R119, R20, 0.12837915122509002686, P5 ;  /* 0x3e0375d314777808 */ /* 0x000fe20002800000 */
[----:B------:R-:W-:Y:S01]  /*45d0*/  FFMA R25, R24, R25, R39 ;  /* 0x0000001918197223 */ /* 0x000fe20000000027 */
[----:B------:R-:W-:Y:S01]  /*45e0*/  FSEL R39, R14, 0.11284004896879196167, P2 ;  /* 0x3de718af0e277808 */ /* 0x000fe20001000000 */
[----:B------:R-:W-:Y:S01]  /*45f0*/  FFMA R121, R118, R121, R117 ;  /* 0x0000007976797223 */ /* 0x000fe20000000075 */
[----:B------:R-:W-:-:S02]  /*4600*/  FSEL R117, R15, -0.37612664699554443359, P3 ;  /* 0xbec093ac0f757808 */ /* 0x000fc40001800000 */
[----:B------:R-:W-:Y:S01]  /*4610*/  FSEL R122, -|R129|, R129, P5 ;  /* 0x00000081817a7208 */ /* 0x000fe20002800300 */
[----:B------:R-:W-:Y:S01]  /*4620*/  FFMA R121, R118, R121, R119 ;  /* 0x0000007976797223 */ /* 0x000fe20000000077 */
[----:B------:R-:W-:Y:S01]  /*4630*/  FSEL R119, R20, 0.12837915122509002686, P3 ;  /* 0x3e0375d314777808 */ /* 0x000fe20001800000 */
[----:B------:R-:W-:Y:S01]  /*4640*/  FFMA R115, R116, R115, R117 ;  /* 0x0000007374737223 */ /* 0x000fe20000000075 */
[----:B------:R-:W-:Y:S01]  /*4650*/  FFMA R25, R24, R25, R39 ;  /* 0x0000001918197223 */ /* 0x000fe20000000027 */
[----:B------:R-:W-:Y:S01]  /*4660*/  FSEL R39, R15, -0.37612664699554443359, P2 ;  /* 0xbec093ac0f277808 */ /* 0x000fe20001000000 */
[----:B------:R-:W-:Y:S01]  /*4670*/  FFMA R121, R121, R122, R122 ;  /* 0x0000007a79797223 */ /* 0x000fe2000000007a */
[----:B------:R-:W-:Y:S01]  /*4680*/  FSEL R118, -|R128|, R128, P3 ;  /* 0x0000008080767208 */ /* 0x000fe20001800300 */
[----:B------:R-:W-:Y:S01]  /*4690*/  FFMA R115, R116, R115, R119 ;  /* 0x0000007374737223 */ /* 0x000fe20000000077 */
[----:B------:R-:W-:Y:S01]  /*46a0*/  FSEL R116, R20, 0.12837915122509002686, P2 ;  /* 0x3e0375d314747808 */ /* 0x000fe20001000000 */
[C---:B------:R-:W-:Y:S01]  /*46b0*/  FFMA R25, R24.reuse, R25, R39 ;  /* 0x0000001918197223 */ /* 0x040fe20000000027 */
[----:B------:R-:W1:Y:S01]  /*46c0*/  @P5 MUFU.EX2 R117, R121 ;  /* 0x0000007900755308 */ /* 0x000e620000000800 */
[----:B------:R-:W-:Y:S01]  /*46d0*/  FFMA R115, R115, R118, R118 ;  /* 0x0000007673737223 */ /* 0x000fe20000000076 */
[----:B------:R-:W-:Y:S01]  /*46e0*/  FSEL R118, -|R127|, R127, P2 ;  /* 0x0000007f7f767208 */ /* 0x000fe20001000300 */
[----:B------:R-:W-:Y:S01]  /*46f0*/  FFMA R25, R24, R25, R116 ;  /* 0x0000001918197223 */ /* 0x000fe20000000074 */
[----:B------:R-:W-:Y:S01]  /*4700*/  FMUL R116, R29, R26 ;  /* 0x0000001a1d747220 */ /* 0x000fe20000400000 */
[----:B------:R-:W-:Y:S01]  /*4710*/  FMUL R26, R126, 0.5 ;  /* 0x3f0000007e1a7820 */ /* 0x000fe20000400000 */
[----:B------:R-:W-:Y:S01]  /*4720*/  FMUL R29, R106, R33 ;  /* 0x000000216a1d7220 */ /* 0x000fe20000400000 */
[----:B------:R-:W-:Y:S01]  /*4730*/  FFMA R25, R25, R118, R118 ;  /* 0x0000007619197223 */ /* 0x000fe20000000076 */
[----:B------:R-:W2:Y:S03]  /*4740*/  @P3 MUFU.EX2 R39, R115 ;  /* 0x0000007300273308 */ /* 0x000ea60000000800 */
[----:B------:R-:W-:-:S05]  /*4750*/  F2FP.F16.F32.PACK_AB R29, R34, R29 ;  /* 0x0000001d221d723e */ /* 0x000fca00000000ff */
[----:B------:R-:W3:Y:S01]  /*4760*/  @P2 MUFU.EX2 R24, R25 ;  /* 0x0000001900182308 */ /* 0x000ee20000000800 */
[----:B-1----:R-:W-:-:S05]  /*4770*/  @P5 FADD R117, -R117, 1 ;  /* 0x3f80000075755421 */ /* 0x002fca0000000100 */
[----:B------:R-:W-:Y:S01]  /*4780*/  @P5 LOP3.LUT R121, R117, 0x80000000, R129, 0xb8, !PT ;  /* 0x8000000075795812 */ /* 0x000fe200078eb881 */
[----:B--2---:R-:W-:-:S04]  /*4790*/  @P3 FADD R39, -R39, 1 ;  /* 0x3f80000027273421 */ /* 0x004fc80000000100 */
[----:B------:R-:W-:Y:S01]  /*47a0*/  FADD R121, R121, 1 ;  /* 0x3f80000079797421 */ /* 0x000fe20000000000 */
[----:B------:R-:W-:Y:S01]  /*47b0*/  @P3 LOP3.LUT R115, R39, 0x80000000, R128, 0xb8, !PT ;  /* 0x8000000027733812 */ /* 0x000fe200078eb880 */
[----:B------:R-:W-:Y:S01]  /*47c0*/  FMUL R39, R23, R22 ;  /* 0x0000001617277220 */ /* 0x000fe20000400000 */
[----:B------:R-:W-:Y:S01]  /*47d0*/  FMUL R23, R30, 0.5 ;  /* 0x3f0000001e177820 */ /* 0x000fe20000400000 */
[----:B---3--:R-:W-:Y:S01]  /*47e0*/  @P2 FADD R24, -R24, 1 ;  /* 0x3f80000018182421 */ /* 0x008fe20000000100 */
[----:B------:R-:W-:Y:S01]  /*47f0*/  FMUL R22, R31, 0.5 ;  /* 0x3f0000001f167820 */ /* 0x000fe20000400000 */
[----:B------:R-:W-:Y:S01]  /*4800*/  FADD R115, R115, 1 ;  /* 0x3f80000073737421 */ /* 0x000fe20000000000 */
[----:B------:R-:W-:Y:S01]  /*4810*/  FMUL R102, R102, R23 ;  /* 0x0000001766667220 */ /* 0x000fe20000400000 */
[----:B------:R-:W-:Y:S01]  /*4820*/  FMUL R23, R38, 0.5 ;  /* 0x3f00000026177820 */ /* 0x000fe20000400000 */
[----:B------:R-:W-:Y:S01]  /*4830*/  @P2 LOP3.LUT R25, R24, 0x80000000, R127, 0xb8, !PT ;  /* 0x8000000018192812 */ /* 0x000fe200078eb87f */
[----:B------:R-:W-:Y:S01]  /*4840*/  FMUL R24, R35, 0.5 ;  /* 0x3f00000023187820 */ /* 0x000fe20000400000 */
[----:B------:R-:W-:Y:S01]  /*4850*/  FMUL R103, R103, R22 ;  /* 0x0000001667677220 */ /* 0x000fe20000400000 */
[----:B------:R-:W-:Y:S01]  /*4860*/  FMUL R22, R124, 0.5 ;  /* 0x3f0000007c167820 */ /* 0x000fe20000400000 */
[----:B------:R-:W-:Y:S01]  /*4870*/  FMUL R30, R108, R37 ;  /* 0x000000256c1e7220 */ /* 0x000fe20000400000 */
[----:B------:R-:W-:Y:S01]  /*4880*/  FMUL R105, R105, R24 ;  /* 0x0000001869697220 */ /* 0x000fe20000400000 */
[----:B------:R-:W-:Y:S01]  /*4890*/  FMUL R24, R125, 0.5 ;  /* 0x3f0000007d187820 */ /* 0x000fe20000400000 */
[----:B------:R-:W-:Y:S01]  /*48a0*/  FADD R25, R25, 1 ;  /* 0x3f80000019197421 */ /* 0x000fe20000000000 */
[----:B------:R-:W-:Y:S01]  /*48b0*/  FMUL R23, R120, R23 ;  /* 0x0000001778177220 */ /* 0x000fe20000400000 */
[----:B------:R-:W-:Y:S01]  /*48c0*/  FMUL R121, R121, R26 ;  /* 0x0000001a79797220 */ /* 0x000fe20000400000 */
[----:B------:R-:W-:Y:S01]  /*48d0*/  FMUL R115, R115, R24 ;  /* 0x0000001873737220 */ /* 0x000fe20000400000 */
[----:B------:R-:W-:Y:S01]  /*48e0*/  FMUL R24, R25, R22 ;  /* 0x0000001619187220 */ /* 0x000fe20000400000 */
[----:B------:R-:W-:-:S02]  /*48f0*/  LEA R22, R92, UR51, 0x1 ;  /* 0x000000335c167c11 */ /* 0x000fc4000f8e08ff */
[----:B------:R-:W-:Y:S02]  /*4900*/  F2FP.F16.F32.PACK_AB R25, R116, R39 ;  /* 0x000000277419723e */ /* 0x000fe400000000ff */
[----:B------:R-:W-:Y:S02]  /*4910*/  F2FP.F16.F32.PACK_AB R26, R101, R100 ;  /* 0x00000064651a723e */ /* 0x000fe400000000ff */
[----:B------:R-:W-:Y:S02]  /*4920*/  F2FP.F16.F32.PACK_AB R27, R103, R102 ;  /* 0x00000066671b723e */ /* 0x000fe400000000ff */
[----:B------:R-:W-:Y:S02]  /*4930*/  F2FP.F16.F32.PACK_AB R30, R23, R30 ;  /* 0x0000001e171e723e */ /* 0x000fe400000000ff */
[----:B------:R-:W-:Y:S02]  /*4940*/  F2FP.F16.F32.PACK_AB R24, R115, R24 ;  /* 0x000000187318723e */ /* 0x000fe400000000ff */
[----:B------:R-:W-:-:S02]  /*4950*/  F2FP.F16.F32.PACK_AB R28, R105, R28 ;  /* 0x0000001c691c723e */ /* 0x000fc400000000ff */
[----:B------:R-:W-:Y:S01]  /*4960*/  F2FP.F16.F32.PACK_AB R31, R121, R36 ;  /* 0x00000024791f723e */ /* 0x000fe200000000ff */
[----:B------:R1:W-:Y:S01]  /*4970*/  STSM.16.M88.4 [R22+0x200], R24 ;  /* 0x0002001816007844 */ /* 0x0003e20000000200 */
[----:B------:R-:W-:Y:S02]  /*4980*/  LEA R23, R97, R22, 0x1 ;  /* 0x0000001661177211 */ /* 0x000fe400078e08ff */
[----:B------:R-:W-:-:S03]  /*4990*/  ISETP.GT.U32.AND P2, PT, R96, 0x3e, PT ;  /* 0x0000003e6000780c */ /* 0x000fc60003f44070 */
[----:B------:R1:W-:Y:S01]  /*49a0*/  STSM.16.M88.4 [R23+0x200], R28 ;  /* 0x0002001c17007844 */ /* 0x0003e20000000200 */
[----:B------:R-:W-:Y:S01]  /*49b0*/  @!PT LDS RZ, [RZ] ;  /* 0x00000000fffff984 */ /* 0x000fe20000000800 */
[----:B------:R-:W-:Y:S01]  /*49c0*/  @!PT LDS RZ, [RZ] ;  /* 0x00000000fffff984 */ /* 0x000fe20000000800 */
[----:B------:R-:W-:Y:S01]  /*49d0*/  @!PT LDS RZ, [RZ] ;  /* 0x00000000fffff984 */ /* 0x000fe20000000800 */
[----:B------:R-:W-:Y:S01]  /*49e0*/  @!PT LDS RZ, [RZ] ;  /* 0x00000000fffff984 */ /* 0x000fe20000000800 */
[----:B------:R2:W-:Y:S06]  /*49f0*/  MEMBAR.ALL.CTA ;  /* 0x0000000000007992 */ /* 0x0005ec0000008000 */
[----:B--2---:R-:W2:Y:S02]  /*4a00*/  FENCE.VIEW.ASYNC.S ;  /* 0x00000000000073c6 */ /* 0x004ea40000000000 */
[----:B--2---:R-:W-:Y:S06]  /*4a10*/  BAR.SYNC.DEFER_BLOCKING 0x1, 0x100 ;  /* 0x0044000000007b1d */ /* 0x004fec0000010000 */
[----:B------:R-:W-:Y:S05]  /*4a20*/  @P2 BRA `(.L_x_56) ;  /* 0x0000000000182947 */ /* 0x000fea0003800000 */
[----:B------:R-:W-:Y:S02]  /*4a30*/  UIADD3 UR4, UP0, UR54, 0x4f0, URZ ;  /* 0x000004f036047890 */ /* 0x000fe4000ff1e03f */
[----:B------:R-:W-:Y:S02]  /*4a40*/  UIADD3 UR44, UR51, 0x200, URZ ;  /* 0x00000200332c7890 */ /* 0x000fe4000fffe03f */
[----:B------:R-:W-:-:S09]  /*4a50*/  UIADD3.X UR5, URZ, UR55, URZ, UP0, !UPT ;  /* 0x000000373f057290 */ /* 0x000fd200087fe43f */
[----:B------:R2:W-:Y:S01]  /*4a60*/  UTMASTG.3D [UR44], [UR4] ;  /* 0x0000002c040073b5 */ /* 0x0005e20008010000 */
[----:B------:R0:W-:Y:S01]  /*4a70*/  UTMACMDFLUSH ;  /* 0x00000000000079b7 */ /* 0x0001e20000000000 */
[----:B--2---:R-:W-:-:S04]  /*4a80*/  DEPBAR.LE SB0, 0x1 ;  /* 0x000080400000791a */ /* 0x004fc80000000000 */
.L_x_56:
[----:B------:R-:W-:Y:S05]  /*4a90*/  BSYNC B0 ;  /* 0x0000000000007941 */ /* 0x000fea0003800000 */
.L_x_55:
[----:B------:R-:W-:Y:S01]  /*4aa0*/  BAR.SYNC.DEFER_BLOCKING 0x1, 0x100 ;  /* 0x0044000000007b1d */ /* 0x000fe20000010000 */
[----:B------:R-:W-:Y:S01]  /*4ab0*/  ISETP.NE.AND P3, PT, RZ, UR41, PT ;  /* 0x00000029ff007c0c */ /* 0x000fe2000bf65270 */
[----:B-1----:R-:W-:-:S12]  /*4ac0*/  VIADD R24, R22, 0x200 ;  /* 0x0000020016187836 */ /* 0x002fd80000000000 */
[----:B------:R-:W-:Y:S05]  /*4ad0*/  @!P3 BRA `(.L_x_57) ;  /* 0x000000000034b947 */ /* 0x000fea0003800000 */
[----:B------:R-:W-:Y:S04]  /*4ae0*/  BSSY B0, `(.L_x_58) ;  /* 0x0000009000007945 */ /* 0x000fe80003800000 */
[----:B------:R-:W-:Y:S05]  /*4af0*/  @P0 BRA `(.L_x_59) ;  /* 0x00000000001c0947 */ /* 0x000fea0003800000 */
[----:B------:R-:W-:-:S13]  /*4b00*/  ISETP.NE.AND P3, PT, R111, 0x3, PT ;  /* 0x000000036f00780c */ /* 0x000fda0003f65270 */
[----:B------:R-:W-:Y:S05]  /*4b10*/  @!P3 BRA `(.L_x_60) ;  /* 0x000000000004b947 */ /* 0x000fea0003800000 */
[----:B------:R-:W-:Y:S01]  /*4b20*/  BPT.TRAP 0x1 ;  /* 0x000000040000795c */ /* 0x000fe20000300000 */
.L_x_60:
[----:B------:R-:W-:-:S04]  /*4b30*/  ULEA UR4, UR40, UR51, 0x3 ;  /* 0x0000003328047291 */ /* 0x000fc8000f8e183f */
[----:B------:R-:W-:-:S04]  /*4b40*/  UIADD3 UR4, UR4, 0x80, URZ ;  /* 0x0000008004047890 */ /* 0x000fc8000fffe03f */
[----:B------:R-:W-:-:S09]  /*4b50*/  UPRMT UR4, UR50, 0x654, UR4 ;  /* 0x0000065432047896 */ /* 0x000fd20008000004 */
[----:B------:R-:W-:Y:S03]  /*4b60*/  SYNCS.ARRIVE.TRANS64.RED.A1T0 RZ, [UR4], RZ ;  /* 0x000000ffffff79a7 */ /* 0x000fe60008100404 */
.L_x_59:
[----:B------:R-:W-:Y:S05]  /*4b70*/  BSYNC B0 ;  /* 0x0000000000007941 */ /* 0x000fea0003800000 */
.L_x_58:
[----:B------:R-:W-:-:S04]  /*4b80*/  UIADD3 UR40, UR40, 0x1, URZ ;  /* 0x0000000128287890 */ /* 0x000fc8000fffe03f */
[----:B------:R-:W-:-:S04]  /*4b90*/  UISETP.NE.AND UP0, UPT, UR40, 0x4, UPT ;  /* 0x000000042800788c */ /* 0x000fc8000bf05270 */
[----:B------:R-:W-:-:S12]  /*4ba0*/  USEL UR40, UR40, URZ, UP0 ;  /* 0x0000003f28287287 */ /* 0x000fd80008000000 */
.L_x_57:
[----:B------:R-:W-:Y:S04]  /*4bb0*/  BSSY B0, `(.L_x_61) ;  /* 0x0000011000007945 */ /* 0x000fe80003800000 */
[----:B------:R-:W-:Y:S05]  /*4bc0*/  @P0 BRA `(.L_x_62) ;  /* 0x00000000003c0947 */ /* 0x000fea0003800000 */
[----:B------:R-:W-:-:S13]  /*4bd0*/  ISETP.NE.AND P3, PT, R111, 0x3, PT ;  /* 0x000000036f00780c */ /* 0x000fda0003f65270 */
[----:B------:R-:W-:Y:S05]  /*4be0*/  @!P3 BRA `(.L_x_63) ;  /* 0x000000000004b947 */ /* 0x000fea0003800000 */
[----:B------:R-:W-:Y:S01]  /*4bf0*/  BPT.TRAP 0x1 ;  /* 0x000000040000795c */ /* 0x000fe20000300000 */
.L_x_63:
[C---:B------:R-:W-:Y:S01]  /*4c00*/  LEA R27, R21.reuse, UR51, 0x3 ;  /* 0x00000033151b7c11 */ /* 0x040fe2000f8e18ff */
[----:B------:R-:W-:Y:S01]  /*4c10*/  @!P4 IMAD R26, R21, 0x2000, R24 ;  /* 0x00002000151ac824 */ /* 0x000fe200078e0218 */
[----:B------:R-:W-:Y:S01]  /*4c20*/  SHF.L.U32 R28, R95, 0x1f, RZ ;  /* 0x0000001f5f1c7819 */ /* 0x000fe200000006ff */
[----:B------:R-:W-:Y:S03]  /*4c30*/  BSSY B1, `(.L_x_64) ;  /* 0x0000004000017945 */ /* 0x000fe60003800000 */
[----:B------:R-:W1:Y:S01]  /*4c40*/  SYNCS.PHASECHK.TRANS64.TRYWAIT P3, [R27+URZ+0x60], R28 ;  /* 0x0000601c1b0075a7 */ /* 0x000e62000806017f */
[----:B------:R-:W-:Y:S01]  /*4c50*/  @!P4 LEA R25, R97, R26, 0x1 ;  /* 0x0000001a6119c211 */ /* 0x000fe200078e08ff */
[----:B-1----:R-:W-:Y:S06]  /*4c60*/  @!P3 BRA `(.L_x_65) ;  /* 0x00000090006cb947 */ /* 0x002fec0003800000 */
.L_x_170:
[----:B------:R-:W-:Y:S05]  /*4c70*/  BSYNC B1 ;  /* 0x0000000000017941 */ /* 0x000fea0003800000 */
.L_x_64:
[----:B------:R-:W-:Y:S05]  /*4c80*/  @!P4 WARPSYNC.ALL ;  /* 0x000000000000c948 */ /* 0x000fea0003800000 */
[----:B------:R2:W3:Y:S01]  /*4c90*/  @!P4 LDSM.16.M88.4 R8, [R26] ;  /* 0x000000001a08c83b */ /* 0x0004e20000000200 */
[----:B------:R-:W-:-:S03]  /*4ca0*/  VIADD R21, R21, 0x1 ;  /* 0x0000000115157836 */ /* 0x000fc60000000000 */
[----:B------:R2:W4:Y:S04]  /*4cb0*/  @!P4 LDSM.16.M88.4 R4, [R25] ;  /* 0x000000001904c83b */ /* 0x0005280000000200 */
.L_x_62:
[----:B------:R-:W-:Y:S05]  /*4cc0*/  BSYNC B0 ;  /* 0x0000000000007941 */ /* 0x000fea0003800000 */
.L_x_61:
[--C-:B--23--:R-:W-:Y:S02]  /*4cd0*/  HADD2.F32 R26, -RZ, R9.reuse.H0_H0 ;  /* 0x20000009ff1a7230 */ /* 0x10cfe40000004100 */
[C---:B------:R-:W-:Y:S01]  /*4ce0*/  FMUL R25, R93.reuse, R42 ;  /* 0x0000002a5d197220 */ /* 0x040fe20000400000 */
[----:B-1----:R-:W-:Y:S02]  /*4cf0*/  HADD2.F32 R28, -RZ, R9.H1_H1 ;  /* 0x30000009ff1c7230 */ /* 0x002fe40000004100 */
[C---:B------:R-:W-:Y:S01]  /*4d00*/  FMUL R43, R93.reuse, R43 ;  /* 0x0000002b5d2b7220 */ /* 0x040fe20000400000 */
[C---:B------:R-:W-:Y:S01]  /*4d10*/  FMUL R45, R93.reuse, R45 ;  /* 0x0000002d5d2d7220 */ /* 0x040fe20000400000 */
[C---:B------:R-:W-:Y:S01]  /*4d20*/  FFMA R25, R94.reuse, R26, R25 ;  /* 0x0000001a5e197223 */ /* 0x040fe20000000019 */
[C---:B------:R-:W-:Y:S01]  /*4d30*/  FMUL R47, R93.reuse, R47 ;  /* 0x0000002f5d2f7220 */ /* 0x040fe20000400000 */
[----:B------:R-:W-:Y:S01]  /*4d40*/  FFMA R26, R94, R28, R43 ;  /* 0x0000001c5e1a7223 */ /* 0x000fe2000000002b */
[----:B------:R-:W-:Y:S01]  /*4d50*/  FMUL R49, R93, R49 ;  /* 0x000000315d317220 */ /* 0x000fe20000400000 */
[----:B------:R-:W-:Y:S01]  /*4d60*/  FMUL R42, R25, 0.70710676908493041992 ;  /* 0x3f3504f3192a7820 */ /* 0x000fe20000400000 */
[C---:B------:R-:W-:Y:S01]  /*4d70*/  FMUL R51, R93.reuse, R51 ;  /* 0x000000335d337220 */ /* 0x040fe20000400000 */
[----:B------:R-:W-:Y:S01]  /*4d80*/  FMUL R33, R26, 0.70710676908493041992 ;  /* 0x3f3504f31a217820 */ /* 0x000fe20000400000 */
[----:B------:R-:W-:Y:S01]  /*4d90*/  FMUL R53, R93, R53 ;  /* 0x000000355d357220 */ /* 0x000fe20000400000 */
[C---:B------:R-:W-:Y:S01]  /*4da0*/  FMUL R27, R42.reuse, R42 ;  /* 0x0000002a2a1b7220 */ /* 0x040fe20000400000 */
[C---:B------:R-:W-:Y:S01]  /*4db0*/  FSETP.GE.AND P3, PT, |R42|.reuse, 1.0029599666595458984, PT ;  /* 0x3f8060fe2a00780b */ /* 0x040fe20003f66200 */
[C---:B------:R-:W-:Y:S01]  /*4dc0*/  FMUL R29, R33.reuse, R33 ;  /* 0x00000021211d7220 */ /* 0x040fe20000400000 */
[----:B------:R-:W-:Y:S01]  /*4dd0*/  FSETP.GE.AND P5, PT, |R33|, 1.0029599666595458984, PT ;  /* 0x3f8060fe2100780b */ /* 0x000fe20003fa6200 */
[----:B----4-:R-:W-:Y:S01]  /*4de0*/  HADD2.F32 R108, -RZ, R7.H1_H1 ;  /* 0x30000007ff6c7230 */ /* 0x010fe20000004100 */
[----:B------:R-:W-:Y:S01]  /*4df0*/  FSEL R27, |R42|, R27, P3 ;  /* 0x0000001b2a1b7208 */ /* 0x000fe20001800200 */
[C---:B------:R-:W-:Y:S01]  /*4e00*/  FMUL R55, R93.reuse, R55 ;  /* 0x000000375d377220 */ /* 0x040fe20000400000 */
[----:B------:R-:W-:Y:S01]  /*4e10*/  FSEL R28, R0, 8.4834944573231041431e-05, P3 ;  /* 0x38b1e96a001c7808 */ /* 0x000fe20001800000 */
[----:B------:R-:W-:Y:S01]  /*4e20*/  FMUL R41, R93, R41 ;  /* 0x000000295d297220 */ /* 0x000fe20000400000 */
[----:B------:R-:W-:Y:S01]  /*4e30*/  FSEL R30, -R3, -0.00082130916416645050049, P3 ;  /* 0xba574d20031e7808 */ /* 0x000fe20001800100 */
[----:B------:R-:W-:Y:S01]  /*4e40*/  FFMA R108, R94, R108, R55 ;  /* 0x0000006c5e6c7223 */ /* 0x000fe20000000037 */
[----:B------:R-:W-:Y:S01]  /*4e50*/  FSEL R32, R12, 0.0052134888246655464172, P3 ;  /* 0x3baad5ea0c207808 */ /* 0x000fe20001800000 */
[----:B------:R-:W-:Y:S05]  /*4e60*/  WARPSYNC.ALL ;  /* 0x0000000000007948 */ /* 0x000fea0003800000 */
[----:B------:R-:W-:Y:S01]  /*4e70*/  FSEL R29, |R33|, R29, P5 ;  /* 0x0000001d211d7208 */ /* 0x000fe20002800200 */
[----:B------:R-:W-:Y:S01]  /*4e80*/  FFMA R28, R27, R28, R30 ;  /* 0x0000001c1b1c7223 */ /* 0x000fe2000000001e */
[----:B------:R-:W-:Y:S01]  /*4e90*/  FSEL R34, R0, 8.4834944573231041431e-05, P5 ;  /* 0x38b1e96a00227808 */ /* 0x000fe20002800000 */
[----:B------:R-:W-:Y:S01]  /*4ea0*/  FMUL R116, R108, 0.70710676908493041992 ;  /* 0x3f3504f36c747820 */ /* 0x000fe20000400000 */
[----:B------:R-:W-:Y:S01]  /*4eb0*/  FSEL R36, -R3, -0.00082130916416645050049, P5 ;  /* 0xba574d2003247808 */ /* 0x000fe20002800100 */
[----:B------:R-:W-:Y:S01]  /*4ec0*/  FFMA R28, R27, R28, R32 ;  /* 0x0000001c1b1c7223 */ /* 0x000fe20000000020 */
[----:B------:R-:W-:Y:S01]  /*4ed0*/  FSEL R30, -R13, -0.026868773624300956726, P3 ;  /* 0xbcdc1be70d1e7808 */ /* 0x000fe20001800100 */
[----:B------:R-:W-:Y:S01]  /*4ee0*/  BSSY B0, `(.L_x_66) ;  /* 0x00001bc000007945 */ /* 0x000fe20003800000 */
        /* <DEDUP_REMOVED lines=16> */
[----:B------:R-:W-:Y:S01]  /*4ff0*/  FSEL R31, R20, 0.12837915122509002686, P5 ;  /* 0x3e0375d3141f7808 */ /* 0x000fe20002800000 */
[----:B------:R-:W-:Y:S01]  /*5000*/  FFMA R34, R29, R34, R36 ;  /* 0x000000221d227223 */ /* 0x000fe20000000024 */
[----:B------:R-:W-:Y:S01]  /*5010*/  FSEL R28, -|R33|, R33, P5 ;  /* 0x00000021211c7208 */ /* 0x000fe20002800300 */
[----:B------:R-:W-:-:S02]  /*5020*/  FFMA R27, R27, R30, R30 ;  /* 0x0000001e1b1b7223 */ /* 0x000fc4000000001e */
[----:B------:R-:W-:Y:S01]  /*5030*/  FFMA R31, R29, R34, R31 ;  /* 0x000000221d1f7223 */ /* 0x000fe2000000001f */
[----:B------:R-:W-:Y:S01]  /*5040*/  FMUL R29, R93, R44 ;  /* 0x0000002c5d1d7220 */ /* 0x000fe20000400000 */
[----:B------:R-:W1:Y:S01]  /*5050*/  @P3 MUFU.EX2 R30, R27 ;  /* 0x0000001b001e3308 */ /* 0x000e620000000800 */
[--C-:B------:R-:W-:Y:S02]  /*5060*/  HADD2.F32 R34, -RZ, R10.reuse.H1_H1 ;  /* 0x3000000aff227230 */ /* 0x100fe40000004100 */
[----:B------:R-:W-:Y:S01]  /*5070*/  FFMA R28, R31, R28, R28 ;  /* 0x0000001c1f1c7223 */ /* 0x000fe2000000001c */
[----:B------:R-:W-:-:S04]  /*5080*/  HADD2.F32 R31, -RZ, R10.H0_H0 ;  /* 0x2000000aff1f7230 */ /* 0x000fc80000004100 */
[----:B------:R-:W2:Y:S01]  /*5090*/  @P5 MUFU.EX2 R32, R28 ;  /* 0x0000001c00205308 */ /* 0x000ea20000000800 */
[----:B------:R-:W-:-:S04]  /*50a0*/  FFMA R29, R94, R31, R29 ;  /* 0x0000001f5e1d7223 */ /* 0x000fc8000000001d */
[----:B------:R-:W-:Y:S01]  /*50b0*/  FMUL R100, R29, 0.70710676908493041992 ;  /* 0x3f3504f31d647820 */ /* 0x000fe20000400000 */
[----:B-1----:R-:W-:Y:S01]  /*50c0*/  @P3 FADD R31, -R30, 1 ;  /* 0x3f8000001e1f3421 */ /* 0x002fe20000000100 */
[----:B------:R-:W-:-:S04]  /*50d0*/  FFMA R30, R94, R34, R45 ;  /* 0x000000225e1e7223 */ /* 0x000fc8000000002d */
[----:B------:R-:W-:Y:S01]  /*50e0*/  @P3 LOP3.LUT R27, R31, 0x80000000, R42, 0xb8, !PT ;  /* 0x800000001f1b3812 */ /* 0x000fe200078eb82a */
[C---:B------:R-:W-:Y:S01]  /*50f0*/  FMUL R31, R100.reuse, R100 ;  /* 0x00000064641f7220 */ /* 0x040fe20000400000 */
[----:B------:R-:W-:Y:S01]  /*5100*/  FSETP.GE.AND P3, PT, |R100|, 1.0029599666595458984, PT ;  /* 0x3f8060fe6400780b */ /* 0x000fe20003f66200 */
[----:B--2---:R-:W-:Y:S01]  /*5110*/  @P5 FADD R32, -R32, 1 ;  /* 0x3f80000020205421 */ /* 0x004fe20000000100 */
[----:B------:R-:W-:Y:S01]  /*5120*/  FMUL R37, R30, 0.70710676908493041992 ;  /* 0x3f3504f31e257820 */ /* 0x000fe20000400000 */
[----:B------:R-:W-:Y:S01]  /*5130*/  FADD R27, R27, 1 ;  /* 0x3f8000001b1b7421 */ /* 0x000fe20000000000 */
[----:B------:R-:W-:Y:S02]  /*5140*/  FSEL R31, |R100|, R31, P3 ;  /* 0x0000001f641f7208 */ /* 0x000fe40001800200 */
[----:B------:R-:W-:Y:S01]  /*5150*/  @P5 LOP3.LUT R28, R32, 0x80000000, R33, 0xb8, !PT ;  /* 0x80000000201c5812 */ /* 0x000fe200078eb821 */
[----:B------:R-:W-:Y:S01]  /*5160*/  FMUL R33, R37, R37 ;  /* 0x0000002525217220 */ /* 0x000fe20000400000 */
[----:B------:R-:W-:-:S02]  /*5170*/  FSEL R32, R0, 8.4834944573231041431e-05, P3 ;  /* 0x38b1e96a00207808 */ /* 0x000fc40001800000 */
[----:B------:R-:W-:Y:S01]  /*5180*/  FSEL R34, -R3, -0.00082130916416645050049, P3 ;  /* 0xba574d2003227808 */ /* 0x000fe20001800100 */
[----:B------:R-:W-:Y:S01]  /*5190*/  FADD R28, R28, 1 ;  /* 0x3f8000001c1c7421 */ /* 0x000fe20000000000 */
[----:B------:R-:W-:Y:S02]  /*51a0*/  FSETP.GE.AND P5, PT, |R37|, 1.0029599666595458984, PT ;  /* 0x3f8060fe2500780b */ /* 0x000fe40003fa6200 */
[----:B------:R-:W-:Y:S01]  /*51b0*/  FSEL R36, -R13, -0.026868773624300956726, P3 ;  /* 0xbcdc1be70d247808 */ /* 0x000fe20001800100 */
[----:B------:R-:W-:Y:S01]  /*51c0*/  FFMA R32, R31, R32, R34 ;  /* 0x000000201f207223 */ /* 0x000fe20000000022 */
[----:B------:R-:W-:Y:S02]  /*51d0*/  FSEL R34, R12, 0.0052134888246655464172, P3 ;  /* 0x3baad5ea0c227808 */ /* 0x000fe40001800000 */
[----:B------:R-:W-:Y:S02]  /*51e0*/  FSEL R33, |R37|, R33, P5 ;  /* 0x0000002125217208 */ /* 0x000fe40002800200 */
[----:B------:R-:W-:Y:S01]  /*51f0*/  FSEL R38, R0, 8.4834944573231041431e-05, P5 ;  /* 0x38b1e96a00267808 */ /* 0x000fe20002800000 */
[----:B------:R-:W-:Y:S01]  /*5200*/  FFMA R32, R31, R32, R34 ;  /* 0x000000201f207223 */ /* 0x000fe20000000022 */
[----:B------:R-:W-:-:S02]  /*5210*/  FSEL R42, -R3, -0.00082130916416645050049, P5 ;  /* 0xba574d20032a7808 */ /* 0x000fc40002800100 */
[----:B------:R-:W-:Y:S01]  /*5220*/  FSEL R44, R12, 0.0052134888246655464172, P5 ;  /* 0x3baad5ea0c2c7808 */ /* 0x000fe20002800000 */
[----:B------:R-:W-:Y:S01]  /*5230*/  FFMA R32, R31, R32, R36 ;  /* 0x000000201f207223 */ /* 0x000fe20000000024 */
[C---:B------:R-:W-:Y:S01]  /*5240*/  FSEL R34, R14.reuse, 0.11284004896879196167, P3 ;  /* 0x3de718af0e227808 */ /* 0x040fe20001800000 */
[----:B------:R-:W-:Y:S01]  /*5250*/  FFMA R38, R33, R38, R42 ;  /* 0x0000002621267223 */ /* 0x000fe2000000002a */
[----:B------:R-:W-:Y:S02]  /*5260*/  FSEL R42, -R13, -0.026868773624300956726, P5 ;  /* 0xbcdc1be70d2a7808 */ /* 0x000fe40002800100 */
[----:B------:R-:W-:Y:S01]  /*5270*/  FSEL R36, R15, -0.37612664699554443359, P3 ;  /* 0xbec093ac0f247808 */ /* 0x000fe20001800000 */
[----:B------:R-:W-:Y:S01]  /*5280*/  FFMA R38, R33, R38, R44 ;  /* 0x0000002621267223 */ /* 0x000fe2000000002c */
[----:B------:R-:W-:Y:S01]  /*5290*/  FFMA R32, R31, R32, R34 ;  /* 0x000000201f207223 */ /* 0x000fe20000000022 */
[----:B------:R-:W-:Y:S02]  /*52a0*/  FSEL R44, R14, 0.11284004896879196167, P5 ;  /* 0x3de718af0e2c7808 */ /* 0x000fe40002800000 */
        /* <DEDUP_REMOVED lines=179> */
[C---:B------:R-:W-:Y:S01]  /*5de0*/  FMUL R103, R48.reuse, 0.70710676908493041992 ;  /* 0x3f3504f330677820 */ /* 0x040fe20000400000 */
[----:B------:R-:W-:Y:S01]  /*5df0*/  FADD R45, R45, 1 ;  /* 0x3f8000002d2d7421 */ /* 0x000fe20000000000 */
[----:B------:R-:W-:Y:S01]  /*5e00*/  FSEL R49, |R101|, R49, P3 ;  /* 0x0000003165317208 */ /* 0x000fe20001800200 */
[----:B------:R-:W-:Y:S01]  /*5e10*/  FMUL R48, R48, 0.5 ;  /* 0x3f00000030307820 */ /* 0x000fe20000400000 */
        /* <DEDUP_REMOVED lines=13> */
[----:B------:R-:W-:Y:S01]  /*5ef0*/  FSEL R52, R14, 0.11284004896879196167, P3 ;  /* 0x3de718af0e347808 */ /* 0x000fe20001800000 */
[----:B------:R-:W-:Y:S01]  /*5f00*/  FFMA R50, R49, R50, R100 ;  /* 0x0000003231327223 */ /* 0x000fe20000000064 */
[----:B------:R-:W-:Y:S01]  /*5f10*/  FSEL R106, R12, 0.0052134888246655464172, P5 ;  /* 0x3baad5ea0c6a7808 */ /* 0x000fe20002800000 */
[----:B------:R-:W-:Y:S01]  /*5f20*/  FFMA R102, R51, R102, R104 ;  /* 0x0000006633667223 */ /* 0x000fe20000000068 */
[----:B------:R-:W-:Y:S01]  /*5f30*/  FSEL R100, R15, -0.37612664699554443359, P3 ;  /* 0xbec093ac0f647808 */ /* 0x000fe20001800000 */
[----:B------:R-:W-:Y:S01]  /*5f40*/  FFMA R50, R49, R50, R52 ;  /* 0x0000003231327223 */ /* 0x000fe20000000034 */
[----:B------:R-:W-:Y:S01]  /*5f50*/  FSEL R104, -R13, -0.026868773624300956726, P5 ;  /* 0xbcdc1be70d687808 */ /* 0x000fe20002800100 */
[----:B------:R-:W-:Y:S01]  /*5f60*/  FFMA R102, R51, R102, R106 ;  /* 0x0000006633667223 */ /* 0x000fe2000000006a */
[----:B------:R-:W-:Y:S01]  /*5f70*/  FSEL R52, R20, 0.12837915122509002686, P3 ;  /* 0x3e0375d314347808 */ /* 0x000fe20001800000 */
[----:B------:R-:W-:Y:S01]  /*5f80*/  FFMA R50, R49, R50, R100 ;  /* 0x0000003231327223 */ /* 0x000fe20000000064 */
[----:B------:R-:W-:Y:S01]  /*5f90*/  FSEL R106, R14, 0.11284004896879196167, P5 ;  /* 0x3de718af0e6a7808 */ /* 0x000fe20002800000 */
[----:B------:R-:W-:Y:S01]  /*5fa0*/  FFMA R102, R51, R102, R104 ;  /* 0x0000006633667223 */ /* 0x000fe20000000068 */
[----:B------:R-:W-:Y:S01]  /*5fb0*/  FSEL R100, -|R101|, R101, P3 ;  /* 0x0000006565647208 */ /* 0x000fe20001800300 */
[----:B------:R-:W-:Y:S01]  /*5fc0*/  FFMA R49, R49, R50, R52 ;  /* 0x0000003231317223 */ /* 0x000fe20000000034 */
[----:B------:R-:W-:Y:S01]  /*5fd0*/  FSEL R104, R15, -0.37612664699554443359, P5 ;  /* 0xbec093ac0f687808 */ /* 0x000fe20002800000 */
[----:B------:R-:W-:Y:S01]  /*5fe0*/  FFMA R102, R51, R102, R106 ;  /* 0x0000006633667223 */ /* 0x000fe2000000006a */
[----:B------:R-:W-:Y:S01]  /*5ff0*/  FSEL R53, R20, 0.12837915122509002686, P5 ;  /* 0x3e0375d314357808 */ /* 0x000fe20002800000 */
[----:B------:R-:W-:Y:S01]  /*6000*/  FFMA R49, R49, R100, R100 ;  /* 0x0000006431317223 */ /* 0x000fe20000000064 */
[----:B------:R-:W-:Y:S01]  /*6010*/  FSEL R50, -|R103|, R103, P5 ;  /* 0x0000006767327208 */ /* 0x000fe20002800300 */
[----:B------:R-:W-:Y:S01]  /*6020*/  FFMA R102, R51, R102, R104 ;  /* 0x0000006633667223 */ /* 0x000fe20000000068 */
[--C-:B------:R-:W-:Y:S01]  /*6030*/  HADD2.F32 R106, -RZ, R8.reuse.H1_H1 ;  /* 0x30000008ff6a7230 */ /* 0x100fe20000004100 */
[----:B------:R-:W1:Y:S01]  /*6040*/  @P3 MUFU.EX2 R52, R49 ;  /* 0x0000003100343308 */ /* 0x000e620000000800 */
[----:B------:R-:W-:-:S02]  /*6050*/  HADD2.F32 R104, -RZ, R8.H0_H0 ;  /* 0x20000008ff687230 */ /* 0x000fc40000004100 */
[----:B------:R-:W-:Y:S01]  /*6060*/  FFMA R51, R51, R102, R53 ;  /* 0x0000006633337223 */ /* 0x000fe20000000035 */
[----:B------:R-:W-:Y:S01]  /*6070*/  FMUL R53, R93, R54 ;  /* 0x000000365d357220 */ /* 0x000fe20000400000 */
[----:B------:R-:W-:Y:S01]  /*6080*/  FMUL R54, R116, R116 ;  /* 0x0000007474367220 */ /* 0x000fe20000400000 */
[----:B------:R-:W-:Y:S01]  /*6090*/  FFMA R106, R94, R106, R41 ;  /* 0x0000006a5e6a7223 */ /* 0x000fe20000000029 */
[----:B------:R-:W-:Y:S01]  /*60a0*/  FFMA R51, R51, R50, R50 ;  /* 0x0000003233337223 */ /* 0x000fe20000000032 */
[----:B------:R-:W-:Y:S02]  /*60b0*/  HADD2.F32 R50, -RZ, R7.H0_H0 ;  /* 0x20000007ff327230 */ /* 0x000fe40000004100 */
[----:B------:R-:W-:Y:S01]  /*60c0*/  FMUL R41, R93, R40 ;  /* 0x000000285d297220 */ /* 0x000fe20000400000 */
[----:B------:R-:W-:Y:S01]  /*60d0*/  FMUL R109, R106, 0.70710676908493041992 ;  /* 0x3f3504f36a6d7820 */ /* 0x000fe20000400000 */
[----:B------:R-:W2:Y:S01]  /*60e0*/  @P5 MUFU.EX2 R100, R51 ;  /* 0x0000003300645308 */ /* 0x000ea20000000800 */
[C---:B------:R-:W-:Y:S01]  /*60f0*/  FFMA R50, R94.reuse, R50, R53 ;  /* 0x000000325e327223 */ /* 0x040fe20000000035 */
[----:B------:R-:W-:Y:S01]  /*6100*/  FFMA R104, R94, R104, R41 ;  /* 0x000000685e687223 */ /* 0x000fe20000000029 */
[----:B------:R-:W-:-:S02]  /*6110*/  FMUL R40, R109, R109 ;  /* 0x0000006d6d287220 */ /* 0x000fc40000400000 */
[----:B------:R-:W-:Y:S01]  /*6120*/  FMUL R115, R50, 0.70710676908493041992 ;  /* 0x3f3504f332737820 */ /* 0x000fe20000400000 */
[----:B-1----:R-:W-:-:S05]  /*6130*/  @P3 FADD R52, -R52, 1 ;  /* 0x3f80000034343421 */ /* 0x002fca0000000100 */
[----:B------:R-:W-:Y:S01]  /*6140*/  @P3 LOP3.LUT R49, R52, 0x80000000, R101, 0xb8, !PT ;  /* 0x8000000034313812 */ /* 0x000fe200078eb865 */
[C---:B------:R-:W-:Y:S01]  /*6150*/  FMUL R52, R115.reuse, R115 ;  /* 0x0000007373347220 */ /* 0x040fe20000400000 */
[----:B------:R-:W-:Y:S01]  /*6160*/  FSETP.GE.AND P3, PT, |R115|, 1.0029599666595458984, PT ;  /* 0x3f8060fe7300780b */ /* 0x000fe20003f66200 */
[----:B--2---:R-:W-:-:S03]  /*6170*/  @P5 FADD R100, -R100, 1 ;  /* 0x3f80000064645421 */ /* 0x004fc60000000100 */
[----:B------:R-:W-:Y:S01]  /*6180*/  FSEL R52, |R115|, R52, P3 ;  /* 0x0000003473347208 */ /* 0x000fe20001800200 */
[----:B------:R-:W-:Y:S01]  /*6190*/  FADD R49, R49, 1 ;  /* 0x3f80000031317421 */ /* 0x000fe20000000000 */
[----:B------:R-:W-:Y:S02]  /*61a0*/  FSEL R53, R0, 8.4834944573231041431e-05, P3 ;  /* 0x38b1e96a00357808 */ /* 0x000fe40001800000 */
[----:B------:R-:W-:Y:S02]  /*61b0*/  FSEL R55, -R3, -0.00082130916416645050049, P3 ;  /* 0xba574d2003377808 */ /* 0x000fe40001800100 */
        /* <DEDUP_REMOVED lines=10> */
[C---:B------:R-:W-:Y:S02]  /*6260*/  FSEL R101, -R13.reuse, -0.026868773624300956726, P3 ;  /* 0xbcdc1be70d657808 */ /* 0x040fe40001800100 */
[----:B------:R-:W-:Y:S01]  /*6270*/  FSEL R107, R12, 0.0052134888246655464172, P5 ;  /* 0x3baad5ea0c6b7808 */ /* 0x000fe20002800000 */
[----:B------:R-:W-:Y:S01]  /*6280*/  FFMA R103, R102, R103, R105 ;  /* 0x0000006766677223 */ /* 0x000fe20000000069 */
[----:B------:R-:W-:Y:S01]  /*6290*/  FSEL R55, R14, 0.11284004896879196167, P3 ;  /* 0x3de718af0e377808 */ /* 0x000fe20001800000 */
        /* <DEDUP_REMOVED lines=15> */
[----:B------:R-:W-:Y:S01]  /*6390*/  FMUL R107, R104, 0.70710676908493041992 ;  /* 0x3f3504f3686b7820 */ /* 0x000fe20000400000 */
[----:B------:R-:W-:Y:S01]  /*63a0*/  FFMA R100, R53, R54, R54 ;  /* 0x0000003635647223 */ /* 0x000fe20000000036 */
[----:B------:R-:W-:Y:S01]  /*63b0*/  FSEL R54, -|R116|, R116, P5 ;  /* 0x0000007474367208 */ /* 0x000fe20002800300 */
[----:B------:R-:W-:-:S02]  /*63c0*/  FFMA R101, R102, R101, R52 ;  /* 0x0000006566657223 */ /* 0x000fc40000000034 */
[----:B------:R-:W1:Y:S02]  /*63d0*/  @P3 MUFU.EX2 R52, R100 ;  /* 0x0000006400343308 */ /* 0x000e640000000800 */
[----:B------:R-:W-:-:S06]  /*63e0*/  FFMA R102, R101, R54, R54 ;  /* 0x0000003665667223 */ /* 0x000fcc0000000036 */
[----:B------:R-:W2:Y:S01]  /*63f0*/  @P5 MUFU.EX2 R53, R102 ;  /* 0x0000006600355308 */ /* 0x000ea20000000800 */
[----:B-1----:R-:W-:-:S05]  /*6400*/  @P3 FADD R52, -R52, 1 ;  /* 0x3f80000034343421 */ /* 0x002fca0000000100 */
[----:B------:R-:W-:Y:S02]  /*6410*/  @P3 LOP3.LUT R100, R52, 0x80000000, R115, 0xb8, !PT ;  /* 0x8000000034643812 */ /* 0x000fe400078eb873 */
[----:B------:R-:W-:Y:S01]  /*6420*/  FSETP.GE.AND P3, PT, |R109|, 1.0029599666595458984, PT ;  /* 0x3f8060fe6d00780b */ /* 0x000fe20003f66200 */
[----:B--2---:R-:W-:Y:S02]  /*6430*/  @P5 FADD R53, -R53, 1 ;  /* 0x3f80000035355421 */ /* 0x004fe40000000100 */
[----:B------:R-:W-:Y:S01]  /*6440*/  FADD R100, R100, 1 ;  /* 0x3f80000064647421 */ /* 0x000fe20000000000 */
[----:B------:R-:W-:Y:S01]  /*6450*/  FSEL R52, |R109|, R40, P3 ;  /* 0x000000286d347208 */ /* 0x000fe20001800200 */
[----:B------:R-:W-:Y:S01]  /*6460*/  FMUL R40, R107, R107 ;  /* 0x0000006b6b287220 */ /* 0x000fe20000400000 */
[----:B------:R-:W-:Y:S02]  /*6470*/  @P5 LOP3.LUT R102, R53, 0x80000000, R116, 0xb8, !PT ;  /* 0x8000000035665812 */ /* 0x000fe400078eb874 */
[----:B------:R-:W-:-:S02]  /*6480*/  FSEL R41, R0, 8.4834944573231041431e-05, P3 ;  /* 0x38b1e96a00297808 */ /* 0x000fc40001800000 */
[----:B------:R-:W-:Y:S01]  /*6490*/  FSEL R53, -R3, -0.00082130916416645050049, P3 ;  /* 0xba574d2003357808 */ /* 0x000fe20001800100 */
[----:B------:R-:W-:Y:S01]  /*64a0*/  FADD R102, R102, 1 ;  /* 0x3f80000066667421 */ /* 0x000fe20000000000 */
[C---:B------:R-:W-:Y:S02]  /*64b0*/  FSETP.GE.AND P5, PT, |R107|.reuse, 1.0029599666595458984, PT ;  /* 0x3f8060fe6b00780b */ /* 0x040fe40003fa6200 */
[----:B------:R-:W-:Y:S01]  /*64c0*/  FSEL R101, R12, 0.0052134888246655464172, P3 ;  /* 0x3baad5ea0c657808 */ /* 0x000fe20001800000 */
[----:B------:R-:W-:Y:S01]  /*64d0*/  FFMA R55, R52, R41, R53 ;  /* 0x0000002934377223 */ /* 0x000fe20000000035 */
[----:B------:R-:W-:Y:S02]  /*64e0*/  FSEL R40, |R107|, R40, P5 ;  /* 0x000000286b287208 */ /* 0x000fe40002800200 */
[----:B------:R-:W-:Y:S01]  /*64f0*/  FSEL R41, R0, 8.4834944573231041431e-05, P5 ;  /* 0x38b1e96a00297808 */ /* 0x000fe20002800000 */
[----:B------:R-:W-:Y:S01]  /*6500*/  FFMA R101, R52, R55, R101 ;  /* 0x0000003734657223 */ /* 0x000fe20000000065 */
[----:B------:R-:W-:-:S02]  /*6510*/  FSEL R53, -R3, -0.00082130916416645050049, P5 ;  /* 0xba574d2003357808 */ /* 0x000fc40002800100 */
        /* <DEDUP_REMOVED lines=21> */
[----:B------:R-:W-:Y:S02]  /*6670*/  FFMA R41, R40, R41, R52 ;  /* 0x0000002928297223 */ /* 0x000fe40000000034 */
[----:B------:R-:W1:Y:S02]  /*6680*/  @P3 MUFU.EX2 R52, R101 ;  /* 0x0000006500343308 */ /* 0x000e640000000800 */
[----:B------:R-:W-:-:S06]  /*6690*/  FFMA R41, R41, R54, R54 ;  /* 0x0000003629297223 */ /* 0x000fcc0000000036 */
[----:B------:R-:W2:Y:S01]  /*66a0*/  @P5 MUFU.EX2 R40, R41 ;  /* 0x0000002900285308 */ /* 0x000ea20000000800 */
[----:B-1----:R-:W-:-:S05]  /*66b0*/  @P3 FADD R52, -R52, 1 ;  /* 0x3f80000034343421 */ /* 0x002fca0000000100 */
[----:B------:R-:W-:Y:S01]  /*66c0*/  @P3 LOP3.LUT R101, R52, 0x80000000, R109, 0xb8, !PT ;  /* 0x8000000034653812 */ /* 0x000fe200078eb86d */
[----:B--2---:R-:W-:-:S04]  /*66d0*/  @P5 FADD R40, -R40, 1 ;  /* 0x3f80000028285421 */ /* 0x004fc80000000100 */
[----:B------:R-:W-:Y:S01]  /*66e0*/  FADD R101, R101, 1 ;  /* 0x3f80000065657421 */ /* 0x000fe20000000000 */
[----:B------:R-:W-:Y:S01]  /*66f0*/  @P5 LOP3.LUT R41, R40, 0x80000000, R107, 0xb8, !PT ;  /* 0x8000000028295812 */ /* 0x000fe200078eb86b */
[----:B------:R-:W-:Y:S01]  /*6700*/  FMUL R40, R25, 0.5 ;  /* 0x3f00000019287820 */ /* 0x000fe20000400000 */
[----:B------:R-:W-:Y:S01]  /*6710*/  FMUL R25, R26, 0.5 ;  /* 0x3f0000001a197820 */ /* 0x000fe20000400000 */
[----:B------:R-:W-:Y:S01]  /*6720*/  FMUL R26, R29, 0.5 ;  /* 0x3f0000001d1a7820 */ /* 0x000fe20000400000 */
[----:B------:R-:W-:Y:S01]  /*6730*/  FMUL R29, R30, 0.5 ;  /* 0x3f0000001e1d7820 */ /* 0x000fe20000400000 */
[----:B------:R-:W-:Y:S01]  /*6740*/  FMUL R40, R27, R40 ;  /* 0x000000281b287220 */ /* 0x000fe20000400000 */
[----:B------:R-:W-:Y:S01]  /*6750*/  FMUL R53, R28, R25 ;  /* 0x000000191c357220 */ /* 0x000fe20000400000 */
[----:B------:R-:W-:Y:S01]  /*6760*/  FMUL R30, R31, R26 ;  /* 0x0000001a1f1e7220 */ /* 0x000fe20000400000 */
[----:B------:R-:W-:Y:S01]  /*6770*/  FMUL R26, R33, 0.5 ;  /* 0x3f000000211a7820 */ /* 0x000fe20000400000 */
[----:B------:R-:W-:Y:S01]  /*6780*/  FMUL R28, R37, 0.5 ;  /* 0x3f000000251c7820 */ /* 0x000fe20000400000 */
[----:B------:R-:W-:Y:S01]  /*6790*/  FMUL R25, R34, 0.5 ;  /* 0x3f00000022197820 */ /* 0x000fe20000400000 */
[----:B------:R-:W-:Y:S01]  /*67a0*/  FMUL R31, R32, R29 ;  /* 0x0000001d201f7220 */ /* 0x000fe20000400000 */
[----:B------:R-:W-:Y:S01]  /*67b0*/  FMUL R35, R35, R26 ;  /* 0x0000001a23237220 */ /* 0x000fe20000400000 */
[----:B------:R-:W-:Y:S01]  /*67c0*/  FMUL R32, R39, R28 ;  /* 0x0000001c27207220 */ /* 0x000fe20000400000 */
[----:B------:R-:W-:Y:S01]  /*67d0*/  FMUL R36, R36, R25 ;  /* 0x0000001924247220 */ /* 0x000fe20000400000 */
[----:B------:R-:W-:Y:S01]  /*67e0*/  FMUL R26, R43, 0.5 ;  /* 0x3f0000002b1a7820 */ /* 0x000fe20000400000 */
        /* <DEDUP_REMOVED lines=9> */
[----:B------:R-:W-:Y:S01]  /*6880*/  FADD R41, R41, 1 ;  /* 0x3f80000029297421 */ /* 0x000fe20000000000 */
[----:B------:R-:W-:Y:S01]  /*6890*/  FMUL R25, R50, 0.5 ;  /* 0x3f00000032197820 */ /* 0x000fe20000400000 */
[----:B------:R-:W-:Y:S01]  /*68a0*/  FMUL R27, R108, 0.5 ;  /* 0x3f0000006c1b7820 */ /* 0x000fe20000400000 */
[----:B------:R-:W-:Y:S01]  /*68b0*/  FMUL R101, R101, R28 ;  /* 0x0000001c65657220 */ /* 0x000fe20000400000 */
[----:B------:R-:W-:Y:S01]  /*68c0*/  FMUL R26, R41, R26 ;  /* 0x0000001a291a7220 */ /* 0x000fe20000400000 */
[----:B------:R-:W-:Y:S01]  /*68d0*/  FMUL R100, R100, R25 ;  /* 0x0000001964647220 */ /* 0x000fe20000400000 */
[----:B------:R-:W-:Y:S01]  /*68e0*/  FMUL R27, R102, R27 ;  /* 0x0000001b661b7220 */ /* 0x000fe20000400000 */
[----:B------:R-:W-:-:S02]  /*68f0*/  F2FP.F16.F32.PACK_AB R30, R31, R30 ;  /* 0x0000001e1f1e723e */ /* 0x000fc400000000ff */
[----:B------:R-:W-:Y:S02]  /*6900*/  F2FP.F16.F32.PACK_AB R29, R53, R40 ;  /* 0x00000028351d723e */ /* 0x000fe400000000ff */
[----:B------:R-:W-:Y:S02]  /*6910*/  F2FP.F16.F32.PACK_AB R31, R36, R35 ;  /* 0x00000023241f723e */ /* 0x000fe400000000ff */
[----:B------:R-:W-:Y:S02]  /*6920*/  F2FP.F16.F32.PACK_AB R32, R33, R32 ;  /* 0x000000202120723e */ /* 0x000fe400000000ff */
[----:B------:R-:W-:Y:S02]  /*6930*/  F2FP.F16.F32.PACK_AB R28, R101, R26 ;  /* 0x0000001a651c723e */ /* 0x000fe400000000ff */
[----:B------:R-:W-:Y:S02]  /*6940*/  F2FP.F16.F32.PACK_AB R33, R46, R45 ;  /* 0x0000002d2e21723e */ /* 0x000fe400000000ff */
[----:B------:R-:W-:Y:S01]  /*6950*/  F2FP.F16.F32.PACK_AB R34, R51, R34 ;  /* 0x000000223322723e */ /* 0x000fe200000000ff */
[----:B------:R1:W-:Y:S01]  /*6960*/  STSM.16.M88.4 [R22+0x2200], R28 ;  /* 0x0022001c16007844 */ /* 0x0003e20000000200 */
[----:B------:R-:W-:-:S05]  /*6970*/  F2FP.F16.F32.PACK_AB R35, R27, R100 ;  /* 0x000000641b23723e */ /* 0x000fca00000000ff */
        /* <DEDUP_REMOVED lines=11> */
[----:B------:R-:W-:Y:S02]  /*6a30*/  UIADD3 UR4, UR51, 0x2200, URZ ;  /* 0x0000220033047890 */ /* 0x000fe4000fffe03f */
[----:B------:R-:W-:Y:S01]  /*6a40*/  UIADD3.X UR9, URZ, UR55, URZ, UP0, !UPT ;  /* 0x000000373f097290 */ /* 0x000fe200087fe43f */
[----:B------:R-:W-:Y:S01]  /*6a50*/  UMOV UR6, UR46 ;  /* 0x0000002e00067c82 */ /* 0x000fe20008000000 */
[----:B------:R-:W-:-:S07]  /*6a60*/  UMOV UR7, UR47 ;  /* 0x0000002f00077c82 */ /* 0x000fce0008000000 */
[----:B------:R2:W-:Y:S01]  /*6a70*/  UTMASTG.3D [UR4], [UR8] ;  /* 0x00000004080073b5 */ /* 0x0005e20008010000 */
[----:B------:R0:W-:Y:S01]  /*6a80*/  UTMACMDFLUSH ;  /* 0x00000000000079b7 */ /* 0x0001e20000000000 */
[----:B--2---:R-:W-:-:S04]  /*6a90*/  DEPBAR.LE SB0, 0x1 ;  /* 0x000080400000791a */ /* 0x004fc80000000000 */
.L_x_67:
[----:B------:R-:W-:Y:S05]  /*6aa0*/  BSYNC B0 ;  /* 0x0000000000007941 */ /* 0x000fea0003800000 */
.L_x_66:
[----:B------:R-:W-:Y:S06]  /*6ab0*/  BAR.SYNC.DEFER_BLOCKING 0x1, 0x100 ;  /* 0x0044000000007b1d */ /* 0x000fec0000010000 */
[----:B------:R-:W-:Y:S04]  /*6ac0*/  BSSY B0, `(.L_x_68) ;  /* 0x0000009000007945 */ /* 0x000fe80003800000 */
[----:B------:R-:W-:Y:S05]  /*6ad0*/  @P0 BRA `(.L_x_69) ;  /* 0x00000000001c0947 */ /* 0x000fea0003800000 */
[----:B------:R-:W-:-:S13]  /*6ae0*/  ISETP.NE.AND P3, PT, R111, 0x3, PT ;  /* 0x000000036f00780c */ /* 0x000fda0003f65270 */
[----:B------:R-:W-:Y:S05]  /*6af0*/  @!P3 BRA `(.L_x_70) ;  /* 0x000000000004b947 */ /* 0x000fea0003800000 */
[----:B------:R-:W-:Y:S01]  /*6b00*/  BPT.TRAP 0x1 ;  /* 0x000000040000795c */ /* 0x000fe20000300000 */
.L_x_70:
[----:B------:R-:W-:-:S04]  /*6b10*/  ULEA UR4, UR40, UR51, 0x3 ;  /* 0x0000003328047291 */ /* 0x000fc8000f8e183f */
[----:B------:R-:W-:-:S04]  /*6b20*/  UIADD3 UR4, UR4, 0x80, URZ ;  /* 0x0000008004047890 */ /* 0x000fc8000fffe03f */
[----:B------:R-:W-:-:S09]  /*6b30*/  UPRMT UR4, UR50, 0x654, UR4 ;  /* 0x0000065432047896 */ /* 0x000fd20008000004 */
[----:B------:R-:W-:Y:S03]  /*6b40*/  SYNCS.ARRIVE.TRANS64.RED.A1T0 RZ, [UR4], RZ ;  /* 0x000000ffffff79a7 */ /* 0x000fe60008100404 */
.L_x_69:
[----:B------:R-:W-:Y:S05]  /*6b50*/  BSYNC B0 ;  /* 0x0000000000007941 */ /* 0x000fea0003800000 */
.L_x_68:
[----:B------:R-:W-:Y:S01]  /*6b60*/  UIADD3 UR40, UR40, 0x1, URZ ;  /* 0x0000000128287890 */ /* 0x000fe2000fffe03f */
[----:B------:R-:W-:Y:S01]  /*6b70*/  BSSY B0, `(.L_x_71) ;  /* 0x0000018000007945 */ /* 0x000fe20003800000 */
[----:B------:R-:W-:Y:S02]  /*6b80*/  IMAD.MOV.U32 R25, RZ, RZ, R95 ;  /* 0x000000ffff197224 */ /* 0x000fe400078e005f */
[----:B------:R-:W-:-:S04]  /*6b90*/  UISETP.NE.AND UP0, UPT, UR40, 0x4, UPT ;  /* 0x000000042800788c */ /* 0x000fc8000bf05270 */
[----:B------:R-:W-:Y:S01]  /*6ba0*/  USEL UR40, UR40, URZ, UP0 ;  /* 0x0000003f28287287 */ /* 0x000fe20008000000 */
[----:B------:R-:W-:Y:S11]  /*6bb0*/  @P0 BRA `(.L_x_72) ;  /* 0x00000000004c0947 */ /* 0x000ff60003800000 */
[----:B------:R-:W-:-:S13]  /*6bc0*/  ISETP.NE.AND P3, PT, R111, 0x3, PT ;  /* 0x000000036f00780c */ /* 0x000fda0003f65270 */
[----:B------:R-:W-:Y:S05]  /*6bd0*/  @!P3 BRA `(.L_x_73) ;  /* 0x000000000004b947 */ /* 0x000fea0003800000 */
[----:B------:R-:W-:Y:S01]  /*6be0*/  BPT.TRAP 0x1 ;  /* 0x000000040000795c */ /* 0x000fe20000300000 */
.L_x_73:
[----:B------:R-:W-:Y:S01]  /*6bf0*/  LEA R25, R21, UR51, 0x3 ;  /* 0x0000003315197c11 */ /* 0x000fe2000f8e18ff */
[----:B------:R-:W-:Y:S01]  /*6c00*/  BSSY B1, `(.L_x_74) ;  /* 0x0000006000017945 */ /* 0x000fe20003800000 */
[----:B------:R-:W-:Y:S02]  /*6c10*/  SHF.L.U32 R26, R95, 0x1f, RZ ;  /* 0x0000001f5f1a7819 */ /* 0x000fe400000006ff */
[----:B-1----:R-:W-:Y:S02]  /*6c20*/  @!P4 LEA R28, R21, R24, 0xd ;  /* 0x00000018151cc211 */ /* 0x002fe400078e68ff */
[----:B------:R-:W1:Y:S03]  /*6c30*/  SYNCS.PHASECHK.TRANS64.TRYWAIT P3, [R25+URZ+0x60], R26 ;  /* 0x0000601a190075a7 */ /* 0x000e66000806017f */
[----:B------:R-:W-:Y:S01]  /*6c40*/  @!P4 IMAD R27, R97, 0x2, R28 ;  /* 0x00000002611bc824 */ /* 0x000fe200078e021c */
[----:B-1----:R-:W-:Y:S06]  /*6c50*/  @!P3 BRA `(.L_x_75) ;  /* 0x000000700084b947 */ /* 0x002fec0003800000 */
.L_x_171:
[----:B------:R-:W-:Y:S05]  /*6c60*/  BSYNC B1 ;  /* 0x0000000000017941 */ /* 0x000fea0003800000 */
.L_x_74:
[----:B------:R-:W-:Y:S05]  /*6c70*/  @!P4 WARPSYNC.ALL ;  /* 0x000000000000c948 */ /* 0x000fea0003800000 */
[----:B------:R2:W3:Y:S01]  /*6c80*/  @!P4 LDSM.16.M88.4 R8, [R28] ;  /* 0x000000001c08c83b */ /* 0x0004e20000000200 */
[----:B------:R-:W-:-:S03]  /*6c90*/  VIADD R21, R21, 0x1 ;  /* 0x0000000115157836 */ /* 0x000fc60000000000 */
[----:B------:R2:W4:Y:S02]  /*6ca0*/  @!P4 LDSM.16.M88.4 R4, [R27] ;  /* 0x000000001b04c83b */ /* 0x0005240000000200 */
[----:B------:R-:W-:-:S04]  /*6cb0*/  ISETP.NE.AND P3, PT, R21, 0x4, PT ;  /* 0x000000041500780c */ /* 0x000fc80003f65270 */
[----:B-1----:R-:W-:Y:S02]  /*6cc0*/  SEL R26, RZ, 0x1, P3 ;  /* 0x00000001ff1a7807 */ /* 0x002fe40001800000 */
[----:B------:R-:W-:Y:S02]  /*6cd0*/  SEL R21, R21, RZ, P3 ;  /* 0x000000ff15157207 */ /* 0x000fe40001800000 */
[----:B--2---:R-:W-:-:S07]  /*6ce0*/  LOP3.LUT R25, R95, R26, RZ, 0x3c, !PT ;  /* 0x0000001a5f197212 */ /* 0x004fce00078e3cff */
.L_x_72:
[----:B------:R-:W-:Y:S05]  /*6cf0*/  BSYNC B0 ;  /* 0x0000000000007941 */ /* 0x000fea0003800000 */
.L_x_71:
[--C-:B---3--:R-:W-:Y:S02]  /*6d00*/  HADD2.F32 R26, -RZ, R9.reuse.H0_H0 ;  /* 0x20000009ff1a7230 */ /* 0x108fe40000004100 */
[C---:B------:R-:W-:Y:S01]  /*6d10*/  FMUL R27, R93.reuse, R58 ;  /* 0x0000003a5d1b7220 */ /* 0x040fe20000400000 */
[----:B-1----:R-:W-:Y:S02]  /*6d20*/  HADD2.F32 R28, -RZ, R9.H1_H1 ;  /* 0x30000009ff1c7230 */ /* 0x002fe40000004100 */
[C---:B------:R-:W-:Y:S01]  /*6d30*/  FMUL R59, R93.reuse, R59 ;  /* 0x0000003b5d3b7220 */ /* 0x040fe20000400000 */
[C---:B------:R-:W-:Y:S01]  /*6d40*/  FMUL R71, R93.reuse, R71 ;  /* 0x000000475d477220 */ /* 0x040fe20000400000 */
[C---:B------:R-:W-:Y:S01]  /*6d50*/  FFMA R26, R94.reuse, R26, R27 ;  /* 0x0000001a5e1a7223 */ /* 0x040fe2000000001b */
[----:B------:R-:W-:Y:S01]  /*6d60*/  FMUL R57, R93, R57 ;  /* 0x000000395d397220 */ /* 0x000fe20000400000 */
[----:B------:R-:W-:Y:S01]  /*6d70*/  FFMA R27, R94, R28, R59 ;  /* 0x0000001c5e1b7223 */ /* 0x000fe2000000003b */
[----:B------:R-:W-:Y:S05]  /*6d80*/  WARPSYNC.ALL ;  /* 0x0000000000007948 */ /* 0x000fea0003800000 */
[----:B------:R-:W-:Y:S01]  /*6d90*/  FMUL R41, R26, 0.70710676908493041992 ;  /* 0x3f3504f31a297820 */ /* 0x000fe20000400000 */
[----:B------:R-:W-:Y:S01]  /*6da0*/  FMUL R36, R27, 0.70710676908493041992 ;  /* 0x3f3504f31b247820 */ /* 0x000fe20000400000 */
[----:B------:R-:W-:Y:S02]  /*6db0*/  BSSY B0, `(.L_x_76) ;  /* 0x00001d2000007945 */ /* 0x000fe40003800000 */
[C---:B------:R-:W-:Y:S01]  /*6dc0*/  FMUL R28, R41.reuse, R41 ;  /* 0x00000029291c7220 */ /* 0x040fe20000400000 */
[----:B------:R-:W-:Y:S01]  /*6dd0*/  FSETP.GE.AND P3, PT, |R41|, 1.0029599666595458984, PT ;  /* 0x3f8060fe2900780b */ /* 0x000fe20003f66200 */
[C---:B------:R-:W-:Y:S01]  /*6de0*/  FMUL R30, R36.reuse, R36 ;  /* 0x00000024241e7220 */ /* 0x040fe20000400000 */
[----:B------:R-:W-:-:S02]  /*6df0*/  FSETP.GE.AND P5, PT, |R36|, 1.0029599666595458984, PT ;  /* 0x3f8060fe2400780b */ /* 0x000fc40003fa6200 */
[----:B------:R-:W-:Y:S02]  /*6e00*/  FSEL R28, |R41|, R28, P3 ;  /* 0x0000001c291c7208 */ /* 0x000fe40001800200 */
[----:B------:R-:W-:Y:S02]  /*6e10*/  FSEL R29, R0, 8.4834944573231041431e-05, P3 ;  /* 0x38b1e96a001d7808 */ /* 0x000fe40001800000 */
[----:B------:R-:W-:Y:S02]  /*6e20*/  FSEL R31, -R3, -0.00082130916416645050049, P3 ;  /* 0xba574d20031f7808 */ /* 0x000fe40001800100 */
[----:B------:R-:W-:Y:S02]  /*6e30*/  FSEL R33, R12, 0.0052134888246655464172, P3 ;  /* 0x3baad5ea0c217808 */ /* 0x000fe40001800000 */
[----:B------:R-:W-:Y:S01]  /*6e40*/  FSEL R30, |R36|, R30, P5 ;  /* 0x0000001e241e7208 */ /* 0x000fe20002800200 */
[----:B------:R-:W-:Y:S01]  /*6e50*/  FFMA R29, R28, R29, R31 ;  /* 0x0000001d1c1d7223 */ /* 0x000fe2000000001f */
[----:B------:R-:W-:-:S02]  /*6e60*/  FSEL R35, R0, 8.4834944573231041431e-05, P5 ;  /* 0x38b1e96a00237808 */ /* 0x000fc40002800000 */
[----:B------:R-:W-:Y:S01]  /*6e70*/  FSEL R37, -R3, -0.00082130916416645050049, P5 ;  /* 0xba574d2003257808 */ /* 0x000fe20002800100 */
[----:B------:R-:W-:Y:S01]  /*6e80*/  FFMA R29, R28, R29, R33 ;  /* 0x0000001d1c1d7223 */ /* 0x000fe20000000021 */
        /* <DEDUP_REMOVED lines=20> */
[----:B------:R-:W-:Y:S01]  /*6fd0*/  FFMA R28, R28, R31, R31 ;  /* 0x0000001f1c1c7223 */ /* 0x000fe2000000001f */
[----:B------:R-:W-:Y:S01]  /*6fe0*/  FMUL R31, R93, R60 ;  /* 0x0000003c5d1f7220 */ /* 0x000fe20000400000 */
[----:B------:R-:W-:Y:S01]  /*6ff0*/  FFMA R35, R30, R35, R32 ;  /* 0x000000231e237223 */ /* 0x000fe20000000020 */
[--C-:B------:R-:W-:Y:S01]  /*7000*/  HADD2.F32 R30, -RZ, R10.reuse.H0_H0 ;  /* 0x2000000aff1e7230 */ /* 0x100fe20000004100 */
[----:B------:R-:W1:Y:S02]  /*7010*/  @P3 MUFU.EX2 R32, R28 ;  /* 0x0000001c00203308 */ /* 0x000e640000000800 */
[----:B------:R-:W-:Y:S01]  /*7020*/  FFMA R29, R35, R34, R34 ;  /* 0x00000022231d7223 */ /* 0x000fe20000000022 */
[----:B------:R-:W-:-:S02]  /*7030*/  HADD2.F32 R34, -RZ, R10.H1_H1 ;  /* 0x3000000aff227230 */ /* 0x000fc40000004100 */
[----:B------:R-:W-:Y:S01]  /*7040*/  FFMA R30, R94, R30, R31 ;  /* 0x0000001e5e1e7223 */ /* 0x000fe2000000001f */
[----:B------:R-:W-:Y:S02]  /*7050*/  FMUL R31, R93, R61 ;  /* 0x0000003d5d1f7220 */ /* 0x000fe40000400000 */
[----:B------:R-:W2:Y:S01]  /*7060*/  @P5 MUFU.EX2 R33, R29 ;  /* 0x0000001d00215308 */ /* 0x000ea20000000800 */
[----:B------:R-:W-:Y:S01]  /*7070*/  FMUL R45, R30, 0.70710676908493041992 ;  /* 0x3f3504f31e2d7820 */ /* 0x000fe20000400000 */
[----:B------:R-:W-:-:S04]  /*7080*/  FFMA R31, R94, R34, R31 ;  /* 0x000000225e1f7223 */ /* 0x000fc8000000001f */
[----:B------:R-:W-:Y:S01]  /*7090*/  FMUL R40, R31, 0.70710676908493041992 ;  /* 0x3f3504f31f287820 */ /* 0x000fe20000400000 */
[----:B-1----:R-:W-:-:S03]  /*70a0*/  @P3 FADD R32, -R32, 1 ;  /* 0x3f80000020203421 */ /* 0x002fc60000000100 */
[----:B------:R-:W-:Y:S02]  /*70b0*/  FMUL R34, R40, R40 ;  /* 0x0000002828227220 */ /* 0x000fe40000400000 */
[----:B------:R-:W-:Y:S01]  /*70c0*/  @P3 LOP3.LUT R28, R32, 0x80000000, R41, 0xb8, !PT ;  /* 0x80000000201c3812 */ /* 0x000fe200078eb829 */
[C---:B------:R-:W-:Y:S01]  /*70d0*/  FMUL R32, R45.reuse, R45 ;  /* 0x0000002d2d207220 */ /* 0x040fe20000400000 */
[----:B------:R-:W-:Y:S01]  /*70e0*/  FSETP.GE.AND P3, PT, |R45|, 1.0029599666595458984, PT ;  /* 0x3f8060fe2d00780b */ /* 0x000fe20003f66200 */
[----:B--2---:R-:W-:Y:S02]  /*70f0*/  @P5 FADD R33, -R33, 1 ;  /* 0x3f80000021215421 */ /* 0x004fe40000000100 */
[----:B------:R-:W-:Y:S01]  /*7100*/  FADD R28, R28, 1 ;  /* 0x3f8000001c1c7421 */ /* 0x000fe20000000000 */
[----:B------:R-:W-:Y:S02]  /*7110*/  FSEL R32, |R45|, R32, P3 ;  /* 0x000000202d207208 */ /* 0x000fe40001800200 */
[----:B------:R-:W-:-:S02]  /*7120*/  @P5 LOP3.LUT R29, R33, 0x80000000, R36, 0xb8, !PT ;  /* 0x80000000211d5812 */ /* 0x000fc400078eb824 */
[----:B------:R-:W-:Y:S02]  /*7130*/  FSEL R33, R0, 8.4834944573231041431e-05, P3 ;  /* 0x38b1e96a00217808 */ /* 0x000fe40001800000 */
[----:B------:R-:W-:Y:S01]  /*7140*/  FSEL R35, -R3, -0.00082130916416645050049, P3 ;  /* 0xba574d2003237808 */ /* 0x000fe20001800100 */
[----:B------:R-:W-:Y:S01]  /*7150*/  FADD R29, R29, 1 ;  /* 0x3f8000001d1d7421 */ /* 0x000fe20000000000 */
[----:B------:R-:W-:Y:S02]  /*7160*/  FSETP.GE.AND P5, PT, |R40|, 1.0029599666595458984, PT ;  /* 0x3f8060fe2800780b */ /* 0x000fe40003fa6200 */
[----:B------:R-:W-:Y:S01]  /*7170*/  FSEL R37, -R13, -0.026868773624300956726, P3 ;  /* 0xbcdc1be70d257808 */ /* 0x000fe20001800100 */
[----:B------:R-:W-:Y:S01]  /*7180*/  FFMA R33, R32, R33, R35 ;  /* 0x0000002120217223 */ /* 0x000fe20000000023 */
[----:B------:R-:W-:Y:S02]  /*7190*/  FSEL R35, R12, 0.0052134888246655464172, P3 ;  /* 0x3baad5ea0c237808 */ /* 0x000fe40001800000 */
[----:B------:R-:W-:-:S02]  /*71a0*/  FSEL R34, |R40|, R34, P5 ;  /* 0x0000002228227208 */ /* 0x000fc40002800200 */
[----:B------:R-:W-:Y:S01]  /*71b0*/  FSEL R39, R0, 8.4834944573231041431e-05, P5 ;  /* 0x38b1e96a00277808 */ /* 0x000fe20002800000 */
[----:B------:R-:W-:Y:S01]  /*71c0*/  FFMA R33, R32, R33, R35 ;  /* 0x0000002120217223 */ /* 0x000fe20000000023 */
[----:B------:R-:W-:Y:S02]  /*71d0*/  FSEL R41, -R3, -0.00082130916416645050049, P5 ;  /* 0xba574d2003297808 */ /* 0x000fe40002800100 */
[----:B------:R-:W-:Y:S01]  /*71e0*/  FSEL R43, R12, 0.0052134888246655464172, P5 ;  /* 0x3baad5ea0c2b7808 */ /* 0x000fe20002800000 */
[----:B------:R-:W-:Y:S01]  /*71f0*/  FFMA R33, R32, R33, R37 ;  /* 0x0000002120217223 */ /* 0x000fe20000000025 */
[----:B------:R-:W-:Y:S01]  /*7200*/  FSEL R35, R14, 0.11284004896879196167, P3 ;  /* 0x3de718af0e237808 */ /* 0x000fe20001800000 */
[C---:B------:R-:W-:Y:S01]  /*7210*/  FFMA R39, R34.reuse, R39, R41 ;  /* 0x0000002722277223 */ /* 0x040fe20000000029 */
[----:B------:R-:W-:Y:S02]  /*7220*/  FSEL R41, -R13, -0.026868773624300956726, P5 ;  /* 0xbcdc1be70d297808 */ /* 0x000fe40002800100 */
[----:B------:R-:W-:Y:S01]  /*7230*/  FSEL R37, R15, -0.37612664699554443359, P3 ;  /* 0xbec093ac0f257808 */ /* 0x000fe20001800000 */
[----:B------:R-:W-:Y:S01]  /*7240*/  FFMA R39, R34, R39, R43 ;  /* 0x0000002722277223 */ /* 0x000fe2000000002b */
[----:B------:R-:W-:Y:S01]  /*7250*/  FFMA R33, R32, R33, R35 ;  /* 0x0000002120217223 */ /* 0x000fe20000000023 */
[----:B------:R-:W-:-:S02]  /*7260*/  FSEL R43, R14, 0.11284004896879196167, P5 ;  /* 0x3de718af0e2b7808 */ /* 0x000fc40002800000 */
        /* <DEDUP_REMOVED lines=13> */
[----:B------:R-:W-:Y:S01]  /*7340*/  HADD2.F32 R34, -RZ, R11.H0_H0 ;  /* 0x2000000bff227230 */ /* 0x000fe20000004100 */
[----:B------:R-:W1:Y:S01]  /*7350*/  @P3 MUFU.EX2 R36, R32 ;  /* 0x0000002000243308 */ /* 0x000e620000000800 */
[----:B------:R-:W-:-:S02]  /*7360*/  HADD2.F32 R62, -RZ, R8.H1_H1 ;  /* 0x30000008ff3e7230 */ /* 0x000fc40000004100 */
[----:B------:R-:W-:Y:S01]  /*7370*/  FFMA R33, R39, R38, R38 ;  /* 0x0000002627217223 */ /* 0x000fe20000000026 */
[----:B------:R-:W-:Y:S02]  /*7380*/  HADD2.F32 R38, -RZ, R11.H1_H1 ;  /* 0x3000000bff267230 */ /* 0x000fe40000004100 */
[C---:B------:R-:W-:Y:S01]  /*7390*/  FFMA R34, R94.reuse, R34, R35 ;  /* 0x000000225e227223 */ /* 0x040fe20000000023 */
[----:B------:R-:W-:Y:S01]  /*73a0*/  FMUL R35, R93, R63 ;  /* 0x0000003f5d237220 */ /* 0x000fe20000400000 */
[----:B----4-:R-:W-:Y:S02]  /*73b0*/  HADD2.F32 R63, -RZ, R7.H0_H0 ;  /* 0x20000007ff3f7230 */ /* 0x010fe40000004100 */
[----:B------:R-:W-:Y:S01]  /*73c0*/  FFMA R62, R94, R62, R57 ;  /* 0x0000003e5e3e7223 */ /* 0x000fe20000000039 */
        /* <DEDUP_REMOVED lines=159> */
[C---:B------:R-:W-:Y:S01]  /*7dc0*/  FMUL R67, R47.reuse, 0.70710676908493041992 ;  /* 0x3f3504f32f437820 */ /* 0x040fe20000400000 */
[----:B------:R-:W-:Y:S01]  /*7dd0*/  FMUL R47, R47, 0.5 ;  /* 0x3f0000002f2f7820 */ /* 0x000fe20000400000 */
[----:B-1----:R-:W-:Y:S02]  /*7de0*/  @P3 FADD R48, -R48, 1 ;  /* 0x3f80000030303421 */ /* 0x002fe40000000100 */
[----:B------:R-:W-:-:S03]  /*7df0*/  FMUL R50, R67, R67 ;  /* 0x0000004343327220 */ /* 0x000fc60000400000 */
[----:B------:R-:W-:Y:S01]  /*7e00*/  @P3 LOP3.LUT R44, R48, 0x80000000, R59, 0xb8, !PT ;  /* 0x80000000302c3812 */ /* 0x000fe200078eb83b */
[C---:B------:R-:W-:Y:S01]  /*7e10*/  FMUL R48, R65.reuse, R65 ;  /* 0x0000004141307220 */ /* 0x040fe20000400000 */
[----:B------:R-:W-:Y:S01]  /*7e20*/  FSETP.GE.AND P3, PT, |R65|, 1.0029599666595458984, PT ;  /* 0x3f8060fe4100780b */ /* 0x000fe20003f66200 */
[----:B--2---:R-:W-:Y:S02]  /*7e30*/  @P5 FADD R49, -R49, 1 ;  /* 0x3f80000031315421 */ /* 0x004fe40000000100 */
[----:B------:R-:W-:Y:S01]  /*7e40*/  FADD R44, R44, 1 ;  /* 0x3f8000002c2c7421 */ /* 0x000fe20000000000 */
[----:B------:R-:W-:Y:S02]  /*7e50*/  FSEL R48, |R65|, R48, P3 ;  /* 0x0000003041307208 */ /* 0x000fe40001800200 */
[----:B------:R-:W-:Y:S02]  /*7e60*/  @P5 LOP3.LUT R45, R49, 0x80000000, R52, 0xb8, !PT ;  /* 0x80000000312d5812 */ /* 0x000fe400078eb834 */
        /* <DEDUP_REMOVED lines=13> */
[----:B------:R-:W-:Y:S01]  /*7f40*/  FSEL R51, R14, 0.11284004896879196167, P3 ;  /* 0x3de718af0e337808 */ /* 0x000fe20001800000 */
[C---:B------:R-:W-:Y:S01]  /*7f50*/  FFMA R55, R52.reuse, R55, R59 ;  /* 0x0000003734377223 */ /* 0x040fe2000000003b */
[----:B------:R-:W-:Y:S02]  /*7f60*/  FSEL R59, -R13, -0.026868773624300956726, P5 ;  /* 0xbcdc1be70d3b7808 */ /* 0x000fe40002800100 */
[C---:B------:R-:W-:Y:S01]  /*7f70*/  FSEL R53, R15.reuse, -0.37612664699554443359, P3 ;  /* 0xbec093ac0f357808 */ /* 0x040fe20001800000 */
        /* <DEDUP_REMOVED lines=14> */
[----:B------:R-:W-:Y:S01]  /*8060*/  FFMA R53, R52, R53, R48 ;  /* 0x0000003534357223 */ /* 0x000fe20000000030 */
[----:B------:R-:W-:Y:S01]  /*8070*/  FMUL R49, R93, R70 ;  /* 0x000000465d317220 */ /* 0x000fe20000400000 */
[----:B------:R-:W1:Y:S02]  /*8080*/  @P3 MUFU.EX2 R48, R54 ;  /* 0x0000003600303308 */ /* 0x000e640000000800 */
[----:B------:R-:W-:Y:S01]  /*8090*/  FFMA R58, R53, R50, R50 ;  /* 0x00000032353a7223 */ /* 0x000fe20000000032 */
[----:B------:R-:W-:Y:S01]  /*80a0*/  FFMA R63, R94, R63, R49 ;  /* 0x0000003f5e3f7223 */ /* 0x000fe20000000031 */
[----:B------:R-:W-:-:S03]  /*80b0*/  HADD2.F32 R49, -RZ, R7.H1_H1 ;  /* 0x30000007ff317230 */ /* 0x000fc60000004100 */
[----:B------:R-:W-:Y:S01]  /*80c0*/  FMUL R69, R63, 0.70710676908493041992 ;  /* 0x3f3504f33f457820 */ /* 0x000fe20000400000 */
[----:B------:R-:W2:Y:S01]  /*80d0*/  @P5 MUFU.EX2 R50, R58 ;  /* 0x0000003a00325308 */ /* 0x000ea20000000800 */
[----:B------:R-:W-:Y:S01]  /*80e0*/  FFMA R71, R94, R49, R71 ;  /* 0x000000315e477223 */ /* 0x000fe20000000047 */
[----:B-1----:R-:W-:-:S05]  /*80f0*/  @P3 FADD R48, -R48, 1 ;  /* 0x3f80000030303421 */ /* 0x002fca0000000100 */
[----:B------:R-:W-:Y:S01]  /*8100*/  @P3 LOP3.LUT R54, R48, 0x80000000, R65, 0xb8, !PT ;  /* 0x8000000030363812 */ /* 0x000fe200078eb841 */
[C---:B------:R-:W-:Y:S01]  /*8110*/  FMUL R48, R69.reuse, R69 ;  /* 0x0000004545307220 */ /* 0x040fe20000400000 */
[----:B------:R-:W-:Y:S01]  /*8120*/  FSETP.GE.AND P3, PT, |R69|, 1.0029599666595458984, PT ;  /* 0x3f8060fe4500780b */ /* 0x000fe20003f66200 */
[----:B--2---:R-:W-:Y:S01]  /*8130*/  @P5 FADD R50, -R50, 1 ;  /* 0x3f80000032325421 */ /* 0x004fe20000000100 */
[----:B------:R-:W-:Y:S01]  /*8140*/  FMUL R65, R71, 0.70710676908493041992 ;  /* 0x3f3504f347417820 */ /* 0x000fe20000400000 */
[----:B------:R-:W-:Y:S01]  /*8150*/  FADD R54, R54, 1 ;  /* 0x3f80000036367421 */ /* 0x000fe20000000000 */
[----:B------:R-:W-:Y:S02]  /*8160*/  FSEL R48, |R69|, R48, P3 ;  /* 0x0000003045307208 */ /* 0x000fe40001800200 */
[----:B------:R-:W-:Y:S02]  /*8170*/  FSEL R49, R0, 8.4834944573231041431e-05, P3 ;  /* 0x38b1e96a00317808 */ /* 0x000fe40001800000 */
[----:B------:R-:W-:-:S02]  /*8180*/  FSEL R51, -R3, -0.00082130916416645050049, P3 ;  /* 0xba574d2003337808 */ /* 0x000fc40001800100 */
[----:B------:R-:W-:Y:S01]  /*8190*/  @P5 LOP3.LUT R58, R50, 0x80000000, R67, 0xb8, !PT ;  /* 0x80000000323a5812 */ /* 0x000fe200078eb843 */
[C---:B------:R-:W-:Y:S01]  /*81a0*/  FMUL R50, R65.reuse, R65 ;  /* 0x0000004141327220 */ /* 0x040fe20000400000 */
[C---:B------:R-:W-:Y:S01]  /*81b0*/  FSETP.GE.AND P5, PT, |R65|.reuse, 1.0029599666595458984, PT ;  /* 0x3f8060fe4100780b */ /* 0x040fe20003fa6200 */
[----:B------:R-:W-:Y:S01]  /*81c0*/  FFMA R49, R48, R49, R51 ;  /* 0x0000003130317223 */ /* 0x000fe20000000033 */
[----:B------:R-:W-:Y:S01]  /*81d0*/  FSEL R51, R12, 0.0052134888246655464172, P3 ;  /* 0x3baad5ea0c337808 */ /* 0x000fe20001800000 */
[----:B------:R-:W-:Y:S01]  /*81e0*/  FMUL R67, R62, 0.70710676908493041992 ;  /* 0x3f3504f33e437820 */ /* 0x000fe20000400000 */
[----:B------:R-:W-:Y:S01]  /*81f0*/  FSEL R52, |R65|, R50, P5 ;  /* 0x0000003241347208 */ /* 0x000fe20002800200 */
[----:B------:R-:W-:Y:S01]  /*8200*/  FADD R58, R58, 1 ;  /* 0x3f8000003a3a7421 */ /* 0x000fe20000000000 */
[----:B------:R-:W-:Y:S01]  /*8210*/  FSEL R55, R0, 8.4834944573231041431e-05, P5 ;  /* 0x38b1e96a00377808 */ /* 0x000fe20002800000 */
[----:B------:R-:W-:Y:S01]  /*8220*/  FFMA R49, R48, R49, R51 ;  /* 0x0000003130317223 */ /* 0x000fe20000000033 */
[----:B------:R-:W-:Y:S01]  /*8230*/  FSEL R59, -R3, -0.00082130916416645050049, P5 ;  /* 0xba574d20033b7808 */ /* 0x000fe20002800100 */
[----:B------:R-:W-:Y:S01]  /*8240*/  FMUL R58, R58, R47 ;  /* 0x0000002f3a3a7220 */ /* 0x000fe20000400000 */
[----:B------:R-:W-:-:S02]  /*8250*/  FSEL R53, -R13, -0.026868773624300956726, P3 ;  /* 0xbcdc1be70d357808 */ /* 0x000fc40001800100 */
        /* <DEDUP_REMOVED lines=18> */
[----:B------:R-:W-:-:S02]  /*8380*/  HADD2.F32 R51, -RZ, R8.H0_H0 ;  /* 0x20000008ff337230 */ /* 0x000fc40000004100 */
[----:B------:R-:W-:Y:S01]  /*8390*/  FFMA R60, R49, R50, R50 ;  /* 0x00000032313c7223 */ /* 0x000fe20000000032 */
[----:B------:R-:W-:Y:S01]  /*83a0*/  FSEL R50, -|R65|, R65, P5 ;  /* 0x0000004141327208 */ /* 0x000fe20002800300 */
[----:B------:R-:W-:Y:S01]  /*83b0*/  FFMA R53, R52, R53, R48 ;  /* 0x0000003534357223 */ /* 0x000fe20000000030 */
[----:B------:R-:W-:Y:S01]  /*83c0*/  FMUL R49, R93, R56 ;  /* 0x000000385d317220 */ /* 0x000fe20000400000 */
[----:B------:R-:W1:Y:S02]  /*83d0*/  @P3 MUFU.EX2 R48, R60 ;  /* 0x0000003c00303308 */ /* 0x000e640000000800 */
[----:B------:R-:W-:Y:S01]  /*83e0*/  FFMA R61, R53, R50, R50 ;  /* 0x00000032353d7223 */ /* 0x000fe20000000032 */
[----:B------:R-:W-:-:S05]  /*83f0*/  FFMA R56, R94, R51, R49 ;  /* 0x000000335e387223 */ /* 0x000fca0000000031 */
[----:B------:R-:W2:Y:S01]  /*8400*/  @P5 MUFU.EX2 R50, R61 ;  /* 0x0000003d00325308 */ /* 0x000ea20000000800 */
[----:B-1----:R-:W-:-:S05]  /*8410*/  @P3 FADD R48, -R48, 1 ;  /* 0x3f80000030303421 */ /* 0x002fca0000000100 */
[----:B------:R-:W-:Y:S01]  /*8420*/  @P3 LOP3.LUT R60, R48, 0x80000000, R69, 0xb8, !PT ;  /* 0x80000000303c3812 */ /* 0x000fe200078eb845 */
[C---:B------:R-:W-:Y:S01]  /*8430*/  FMUL R48, R67.reuse, R67 ;  /* 0x0000004343307220 */ /* 0x040fe20000400000 */
[C---:B------:R-:W-:Y:S01]  /*8440*/  FSETP.GE.AND P3, PT, |R67|.reuse, 1.0029599666595458984, PT ;  /* 0x3f8060fe4300780b */ /* 0x040fe20003f66200 */
[----:B--2---:R-:W-:Y:S02]  /*8450*/  @P5 FADD R50, -R50, 1 ;  /* 0x3f80000032325421 */ /* 0x004fe40000000100 */
[----:B------:R-:W-:Y:S01]  /*8460*/  FADD R60, R60, 1 ;  /* 0x3f8000003c3c7421 */ /* 0x000fe20000000000 */
[----:B------:R-:W-:Y:S02]  /*8470*/  FSEL R49, R0, 8.4834944573231041431e-05, P3 ;  /* 0x38b1e96a00317808 */ /* 0x000fe40001800000 */
[----:B------:R-:W-:Y:S01]  /*8480*/  @P5 LOP3.LUT R61, R50, 0x80000000, R65, 0xb8, !PT ;  /* 0x80000000323d5812 */ /* 0x000fe200078eb841 */
[----:B------:R-:W-:Y:S01]  /*8490*/  FMUL R65, R56, 0.70710676908493041992 ;  /* 0x3f3504f338417820 */ /* 0x000fe20000400000 */
[----:B------:R-:W-:-:S02]  /*84a0*/  FSEL R50, |R67|, R48, P3 ;  /* 0x0000003043327208 */ /* 0x000fc40001800200 */
[----:B------:R-:W-:Y:S01]  /*84b0*/  FSEL R51, -R3, -0.00082130916416645050049, P3 ;  /* 0xba574d2003337808 */ /* 0x000fe20001800100 */
[C---:B------:R-:W-:Y:S01]  /*84c0*/  FMUL R48, R65.reuse, R65 ;  /* 0x0000004141307220 */ /* 0x040fe20000400000 */
[----:B------:R-:W-:Y:S01]  /*84d0*/  FSETP.GE.AND P5, PT, |R65|, 1.0029599666595458984, PT ;  /* 0x3f8060fe4100780b */ /* 0x000fe20003fa6200 */
[----:B------:R-:W-:Y:S01]  /*84e0*/  FADD R61, R61, 1 ;  /* 0x3f8000003d3d7421 */ /* 0x000fe20000000000 */
        /* <DEDUP_REMOVED lines=25> */
[----:B------:R-:W-:Y:S01]  /*8680*/  FMUL R51, R26, 0.5 ;  /* 0x3f0000001a337820 */ /* 0x000fe20000400000 */
[----:B------:R-:W-:Y:S01]  /*8690*/  FFMA R55, R55, R52, R52 ;  /* 0x0000003437377223 */ /* 0x000fe20000000034 */
[----:B------:R-:W-:Y:S01]  /*86a0*/  FSEL R52, -|R65|, R65, P5 ;  /* 0x0000004141347208 */ /* 0x000fe20002800300 */
[----:B------:R-:W-:Y:S01]  /*86b0*/  FFMA R49, R48, R49, R50 ;  /* 0x0000003130317223 */ /* 0x000fe20000000032 */
[----:B------:R-:W-:Y:S01]  /*86c0*/  FMUL R26, R27, 0.5 ;  /* 0x3f0000001b1a7820 */ /* 0x000fe20000400000 */
[----:B------:R-:W1:Y:S01]  /*86d0*/  @P3 MUFU.EX2 R50, R55 ;  /* 0x0000003700323308 */ /* 0x000e620000000800 */
[----:B------:R-:W-:Y:S01]  /*86e0*/  FMUL R27, R30, 0.5 ;  /* 0x3f0000001e1b7820 */ /* 0x000fe20000400000 */
[----:B------:R-:W-:Y:S01]  /*86f0*/  FFMA R49, R49, R52, R52 ;  /* 0x0000003431317223 */ /* 0x000fe20000000034 */
[----:B------:R-:W-:Y:S01]  /*8700*/  FMUL R51, R28, R51 ;  /* 0x000000331c337220 */ /* 0x000fe20000400000 */
[----:B------:R-:W-:Y:S01]  /*8710*/  FMUL R28, R39, 0.5 ;  /* 0x3f000000271c7820 */ /* 0x000fe20000400000 */
[----:B------:R-:W-:Y:S01]  /*8720*/  FMUL R32, R32, R27 ;  /* 0x0000001b20207220 */ /* 0x000fe20000400000 */
[----:B------:R-:W-:Y:S01]  /*8730*/  FMUL R27, R34, 0.5 ;  /* 0x3f000000221b7820 */ /* 0x000fe20000400000 */
[----:B------:R-:W-:Y:S01]  /*8740*/  FMUL R30, R31, 0.5 ;  /* 0x3f0000001f1e7820 */ /* 0x000fe20000400000 */
[----:B------:R-:W2:Y:S01]  /*8750*/  @P5 MUFU.EX2 R48, R49 ;  /* 0x0000003100305308 */ /* 0x000ea20000000800 */
[----:B------:R-:W-:Y:S01]  /*8760*/  FMUL R41, R41, R28 ;  /* 0x0000001c29297220 */ /* 0x000fe20000400000 */
[----:B------:R-:W-:Y:S01]  /*8770*/  FMUL R28, R62, 0.5 ;  /* 0x3f0000003e1c7820 */ /* 0x000fe20000400000 */
[----:B------:R-:W-:Y:S01]  /*8780*/  FMUL R31, R33, R30 ;  /* 0x0000001e211f7220 */ /* 0x000fe20000400000 */
[----:B------:R-:W-:-:S04]  /*8790*/  FMUL R30, R71, 0.5 ;  /* 0x3f000000471e7820 */ /* 0x000fc80000400000 */
[----:B------:R-:W-:Y:S01]  /*87a0*/  FMUL R30, R61, R30 ;  /* 0x0000001e3d1e7220 */ /* 0x000fe20000400000 */
[----:B-1----:R-:W-:Y:S01]  /*87b0*/  @P3 FADD R50, -R50, 1 ;  /* 0x3f80000032323421 */ /* 0x002fe20000000100 */
[----:B------:R-:W-:-:S04]  /*87c0*/  F2FP.F16.F32.PACK_AB R34, R31, R32 ;  /* 0x000000201f22723e */ /* 0x000fc800000000ff */
[----:B------:R-:W-:Y:S01]  /*87d0*/  @P3 LOP3.LUT R55, R50, 0x80000000, R67, 0xb8, !PT ;  /* 0x8000000032373812 */ /* 0x000fe200078eb843 */
[----:B--2---:R-:W-:-:S04]  /*87e0*/  @P5 FADD R48, -R48, 1 ;  /* 0x3f80000030305421 */ /* 0x004fc80000000100 */
[----:B------:R-:W-:Y:S01]  /*87f0*/  FADD R55, R55, 1 ;  /* 0x3f80000037377421 */ /* 0x000fe20000000000 */
[----:B------:R-:W-:Y:S01]  /*8800*/  @P5 LOP3.LUT R49, R48, 0x80000000, R65, 0xb8, !PT ;  /* 0x8000000030315812 */ /* 0x000fe200078eb841 */
[----:B------:R-:W-:Y:S01]  /*8810*/  FMUL R48, R29, R26 ;  /* 0x0000001a1d307220 */ /* 0x000fe20000400000 */
[----:B------:R-:W-:Y:S01]  /*8820*/  FMUL R26, R35, 0.5 ;  /* 0x3f000000231a7820 */ /* 0x000fe20000400000 */
[----:B------:R-:W-:Y:S01]  /*8830*/  FMUL R35, R36, R27 ;  /* 0x0000001b24237220 */ /* 0x000fe20000400000 */
[----:B------:R-:W-:Y:S01]  /*8840*/  FMUL R29, R38, 0.5 ;  /* 0x3f000000261d7820 */ /* 0x000fe20000400000 */
[----:B------:R-:W-:Y:S01]  /*8850*/  FMUL R27, R42, 0.5 ;  /* 0x3f0000002a1b7820 */ /* 0x000fe20000400000 */
[----:B------:R-:W-:Y:S01]  /*8860*/  FMUL R36, R37, R26 ;  /* 0x0000001a25247220 */ /* 0x000fe20000400000 */
[----:B------:R-:W-:Y:S01]  /*8870*/  FMUL R26, R43, 0.5 ;  /* 0x3f0000002b1a7820 */ /* 0x000fe20000400000 */
[----:B------:R-:W-:Y:S01]  /*8880*/  FMUL R40, R40, R29 ;  /* 0x0000001d28287220 */ /* 0x000fe20000400000 */
[----:B------:R-:W-:Y:S01]  /*8890*/  FMUL R37, R44, R27 ;  /* 0x0000001b2c257220 */ /* 0x000fe20000400000 */
[----:B------:R-:W-:Y:S01]  /*88a0*/  FADD R49, R49, 1 ;  /* 0x3f80000031317421 */ /* 0x000fe20000000000 */
        /* <DEDUP_REMOVED lines=34> */
.L_x_77:
[----:B------:R-:W-:Y:S05]  /*8ad0*/  BSYNC B0 ;  /* 0x0000000000007941 */ /* 0x000fea0003800000 */
.L_x_76:
[----:B------:R-:W-:Y:S06]  /*8ae0*/  BAR.SYNC.DEFER_BLOCKING 0x1, 0x100 ;  /* 0x0044000000007b1d */ /* 0x000fec0000010000 */
[----:B------:R-:W-:Y:S04]  /*8af0*/  BSSY B0, `(.L_x_78) ;  /* 0x0000009000007945 */ /* 0x000fe80003800000 */
[----:B------:R-:W-:Y:S05]  /*8b00*/  @P0 BRA `(.L_x_79) ;  /* 0x00000000001c0947 */ /* 0x000fea0003800000 */
[----:B------:R-:W-:-:S13]  /*8b10*/  ISETP.NE.AND P3, PT, R111, 0x3, PT ;  /* 0x000000036f00780c */ /* 0x000fda0003f65270 */
[----:B------:R-:W-:Y:S05]  /*8b20*/  @!P3 BRA `(.L_x_80) ;  /* 0x000000000004b947 */ /* 0x000fea0003800000 */
[----:B------:R-:W-:Y:S01]  /*8b30*/  BPT.TRAP 0x1 ;  /* 0x000000040000795c */ /* 0x000fe20000300000 */
.L_x_80:
[----:B------:R-:W-:-:S04]  /*8b40*/  ULEA UR4, UR40, UR51, 0x3 ;  /* 0x0000003328047291 */ /* 0x000fc8000f8e183f */
[----:B------:R-:W-:-:S04]  /*8b50*/  UIADD3 UR4, UR4, 0x80, URZ ;  /* 0x0000008004047890 */ /* 0x000fc8000fffe03f */
[----:B------:R-:W-:-:S09]  /*8b60*/  UPRMT UR4, UR50, 0x654, UR4 ;  /* 0x0000065432047896 */ /* 0x000fd20008000004 */
[----:B------:R-:W-:Y:S03]  /*8b70*/  SYNCS.ARRIVE.TRANS64.RED.A1T0 RZ, [UR4], RZ ;  /* 0x000000ffffff79a7 */ /* 0x000fe60008100404 */
.L_x_79:
[----:B------:R-:W-:Y:S05]  /*8b80*/  BSYNC B0 ;  /* 0x0000000000007941 */ /* 0x000fea0003800000 */
.L_x_78:
[----:B------:R-:W-:Y:S01]  /*8b90*/  UIADD3 UR4, UR40, 0x1, URZ ;  /* 0x0000000128047890 */ /* 0x000fe2000fffe03f */
[----:B------:R-:W-:Y:S03]  /*8ba0*/  BSSY B0, `(.L_x_81) ;  /* 0x0000012000007945 */ /* 0x000fe60003800000 */
[----:B------:R-:W-:-:S04]  /*8bb0*/  UISETP.NE.AND UP0, UPT, UR4, 0x4, UPT ;  /* 0x000000040400788c */ /* 0x000fc8000bf05270 */
[----:B------:R-:W-:Y:S01]  /*8bc0*/  USEL UR40, UR4, URZ, UP0 ;  /* 0x0000003f04287287 */ /* 0x000fe20008000000 */
[----:B------:R-:W-:Y:S11]  /*8bd0*/  @P0 BRA `(.L_x_82) ;  /* 0x0000000000380947 */ /* 0x000ff60003800000 */
[----:B------:R-:W-:-:S13]  /*8be0*/  ISETP.NE.AND P3, PT, R111, 0x3, PT ;  /* 0x000000036f00780c */ /* 0x000fda0003f65270 */
[----:B------:R-:W-:Y:S05]  /*8bf0*/  @!P3 BRA `(.L_x_83) ;  /* 0x000000000004b947 */ /* 0x000fea0003800000 */
[----:B------:R-:W-:Y:S01]  /*8c00*/  BPT.TRAP 0x1 ;  /* 0x000000040000795c */ /* 0x000fe20000300000 */
.L_x_83:
[----:B------:R-:W-:Y:S01]  /*8c10*/  SHF.L.U32 R25, R25, 0x1f, RZ ;  /* 0x0000001f19197819 */ /* 0x000fe200000006ff */
[----:B------:R-:W-:Y:S01]  /*8c20*/  BSSY B1, `(.L_x_84) ;  /* 0x0000006000017945 */ /* 0x000fe20003800000 */
[C---:B------:R-:W-:Y:S02]  /*8c30*/  LEA R26, R21.reuse, UR51, 0x3 ;  /* 0x00000033151a7c11 */ /* 0x040fe4000f8e18ff */
[----:B------:R-:W-:Y:S02]  /*8c40*/  @!P4 LEA R24, R21, R24, 0xd ;  /* 0x000000181518c211 */ /* 0x000fe400078e68ff */
[----:B------:R-:W2:Y:S03]  /*8c50*/  SYNCS.PHASECHK.TRANS64.TRYWAIT P3, [R26+URZ+0x60], R25 ;  /* 0x000060191a0075a7 */ /* 0x000ea6000806017f */
[----:B------:R-:W-:Y:S01]  /*8c60*/  @!P4 IMAD R21, R97, 0x2, R24 ;  /* 0x000000026115c824 */ /* 0x000fe200078e0218 */
[----:B--2---:R-:W-:Y:S06]  /*8c70*/  @!P3 BRA `(.L_x_85) ;  /* 0x000000500090b947 */ /* 0x004fec0003800000 */
.L_x_172:
[----:B------:R-:W-:Y:S05]  /*8c80*/  BSYNC B1 ;  /* 0x0000000000017941 */ /* 0x000fea0003800000 */
.L_x_84:
[----:B------:R-:W-:Y:S05]  /*8c90*/  @!P4 WARPSYNC.ALL ;  /* 0x000000000000c948 */ /* 0x000fea0003800000 */
[----:B------:R3:W4:Y:S04]  /*8ca0*/  @!P4 LDSM.16.M88.4 R8, [R24] ;  /* 0x000000001808c83b */ /* 0x0007280000000200 */
[----:B------:R3:W1:Y:S02]  /*8cb0*/  @!P4 LDSM.16.M88.4 R4, [R21] ;  /* 0x000000001504c83b */ /* 0x0006640000000200 */
.L_x_82:
[----:B------:R-:W-:Y:S05]  /*8cc0*/  BSYNC B0 ;  /* 0x0000000000007941 */ /* 0x000fea0003800000 */
.L_x_81:
[----:B---34-:R-:W-:Y:S02]  /*8cd0*/  HADD2.F32 R21, -RZ, R8.H0_H0 ;  /* 0x20000008ff157230 */ /* 0x018fe40000004100 */
[C---:B--2---:R-:W-:Y:S01]  /*8ce0*/  FMUL R25, R93.reuse, R72 ;  /* 0x000000485d197220 */ /* 0x044fe20000400000 */
[C---:B------:R-:W-:Y:S01]  /*8cf0*/  FMUL R29, R93.reuse, R74 ;  /* 0x0000004a5d1d7220 */ /* 0x040fe20000400000 */
[C---:B------:R-:W-:Y:S01]  /*8d00*/  FMUL R78, R93.reuse, R78 ;  /* 0x0000004e5d4e7220 */ /* 0x040fe20000400000 */
[C---:B------:R-:W-:Y:S01]  /*8d10*/  FMUL R79, R93.reuse, R79 ;  /* 0x0000004f5d4f7220 */ /* 0x040fe20000400000 */
[----:B------:R-:W-:Y:S01]  /*8d20*/  FFMA R21, R94, R21, R25 ;  /* 0x000000155e157223 */ /* 0x000fe20000000019 */
[C---:B------:R-:W-:Y:S01]  /*8d30*/  FMUL R80, R93.reuse, R80 ;  /* 0x000000505d507220 */ /* 0x040fe20000400000 */
[C---:B------:R-:W-:Y:S01]  /*8d40*/  FMUL R84, R93.reuse, R84 ;  /* 0x000000545d547220 */ /* 0x040fe20000400000 */
[----:B------:R-:W-:Y:S01]  /*8d50*/  FMUL R85, R93, R85 ;  /* 0x000000555d557220 */ /* 0x000fe20000400000 */
[----:B------:R-:W-:Y:S01]  /*8d60*/  FMUL R31, R21, 0.70710676908493041992 ;  /* 0x3f3504f3151f7820 */ /* 0x000fe20000400000 */
[----:B------:R-:W-:Y:S01]  /*8d70*/  FMUL R86, R93, R86 ;  /* 0x000000565d567220 */ /* 0x000fe20000400000 */
[----:B------:R-:W-:Y:S01]  /*8d80*/  FMUL R21, R21, 0.5 ;  /* 0x3f00000015157820 */ /* 0x000fe20000400000 */
[----:B------:R-:W-:Y:S05]  /*8d90*/  WARPSYNC.ALL ;  /* 0x0000000000007948 */ /* 0x000fea0003800000 */
[C---:B------:R-:W-:Y:S01]  /*8da0*/  FMUL R24, R31.reuse, R31 ;  /* 0x0000001f1f187220 */ /* 0x040fe20000400000 */
[C---:B------:R-:W-:Y:S01]  /*8db0*/  FSETP.GE.AND P3, PT, |R31|.reuse, 1.0029599666595458984, PT ;  /* 0x3f8060fe1f00780b */ /* 0x040fe20003f66200 */
[----:B------:R-:W-:Y:S03]  /*8dc0*/  BSSY B0, `(.L_x_86) ;  /* 0x00001ce000007945 */ /* 0x000fe60003800000 */
[----:B------:R-:W-:-:S02]  /*8dd0*/  FSEL R24, |R31|, R24, P3 ;  /* 0x000000181f187208 */ /* 0x000fc40001800200 */
[----:B------:R-:W-:Y:S02]  /*8de0*/  FSEL R25, R0, 8.4834944573231041431e-05, P3 ;  /* 0x38b1e96a00197808 */ /* 0x000fe40001800000 */
[----:B------:R-:W-:Y:S02]  /*8df0*/  FSEL R27, -R3, -0.00082130916416645050049, P3 ;  /* 0xba574d20031b7808 */ /* 0x000fe40001800100 */
[----:B------:R-:W-:Y:S02]  /*8e00*/  FSEL R26, R12, 0.0052134888246655464172, P3 ;  /* 0x3baad5ea0c1a7808 */ /* 0x000fe40001800000 */
[----:B------:R-:W-:Y:S01]  /*8e10*/  FSEL R28, -R13, -0.026868773624300956726, P3 ;  /* 0xbcdc1be70d1c7808 */ /* 0x000fe20001800100 */
[----:B------:R-:W-:Y:S01]  /*8e20*/  FFMA R25, R24, R25, R27 ;  /* 0x0000001918197223 */ /* 0x000fe2000000001b */
[----:B------:R-:W-:-:S03]  /*8e30*/  FSEL R27, -|R31|, R31, P3 ;  /* 0x0000001f1f1b7208 */ /* 0x000fc60001800300 */
[----:B------:R-:W-:Y:S01]  /*8e40*/  FFMA R25, R24, R25, R26 ;  /* 0x0000001918197223 */ /* 0x000fe2000000001a */
[----:B------:R-:W-:-:S03]  /*8e50*/  FSEL R26, R14, 0.11284004896879196167, P3 ;  /* 0x3de718af0e1a7808 */ /* 0x000fc60001800000 */
[----:B------:R-:W-:Y:S01]  /*8e60*/  FFMA R25, R24, R25, R28 ;  /* 0x0000001918197223 */ /* 0x000fe2000000001c */
[----:B------:R-:W-:-:S03]  /*8e70*/  FSEL R28, R15, -0.37612664699554443359, P3 ;  /* 0xbec093ac0f1c7808 */ /* 0x000fc60001800000 */
[----:B------:R-:W-:Y:S01]  /*8e80*/  FFMA R25, R24, R25, R26 ;  /* 0x0000001918197223 */ /* 0x000fe2000000001a */
[----:B------:R-:W-:-:S03]  /*8e90*/  FSEL R26, R20, 0.12837915122509002686, P3 ;  /* 0x3e0375d3141a7808 */ /* 0x000fc60001800000 */
[----:B------:R-:W-:Y:S01]  /*8ea0*/  FFMA R25, R24, R25, R28 ;  /* 0x0000001918197223 */ /* 0x000fe2000000001c */
[----:B------:R-:W-:-:S03]  /*8eb0*/  FMUL R28, R93, R75 ;  /* 0x0000004b5d1c7220 */ /* 0x000fc60000400000 */
[----:B------:R-:W-:Y:S01]  /*8ec0*/  FFMA R24, R24, R25, R26 ;  /* 0x0000001918187223 */ /* 0x000fe2000000001a */
[----:B------:R-:W-:Y:S02]  /*8ed0*/  HADD2.F32 R25, -RZ, R8.H1_H1 ;  /* 0x30000008ff197230 */ /* 0x000fe40000004100 */
[----:B------:R-:W-:Y:S01]  /*8ee0*/  FMUL R26, R93, R73 ;  /* 0x000000495d1a7220 */ /* 0x000fe20000400000 */
[----:B------:R-:W-:Y:S01]  /*8ef0*/  FFMA R24, R24, R27, R27 ;  /* 0x0000001b18187223 */ /* 0x000fe2000000001b */
[--C-:B------:R-:W-:Y:S02]  /*8f00*/  HADD2.F32 R27, -RZ, R9.reuse.H0_H0 ;  /* 0x20000009ff1b7230 */ /* 0x100fe40000004100 */
[C---:B------:R-:W-:Y:S01]  /*8f10*/  FFMA R25, R94.reuse, R25, R26 ;  /* 0x000000195e197223 */ /* 0x040fe2000000001a */
[----:B------:R-:W-:Y:S01]  /*8f20*/  HADD2.F32 R9, -RZ, R9.H1_H1 ;  /* 0x30000009ff097230 */ /* 0x000fe20000004100 */
[----:B------:R-:W2:Y:S01]  /*8f30*/  @P3 MUFU.EX2 R30, R24 ;  /* 0x00000018001e3308 */ /* 0x000ea20000000800 */
[----:B------:R-:W-:Y:S01]  /*8f40*/  FFMA R8, R94, R27, R29 ;  /* 0x0000001b5e087223 */ /* 0x000fe2000000001d */
[----:B------:R-:W-:-:S02]  /*8f50*/  FMUL R43, R25, 0.70710676908493041992 ;  /* 0x3f3504f3192b7820 */ /* 0x000fc40000400000 */
[----:B------:R-:W-:Y:S01]  /*8f60*/  FFMA R9, R94, R9, R28 ;  /* 0x000000095e097223 */ /* 0x000fe2000000001c */
[----:B------:R-:W-:Y:S01]  /*8f70*/  FMUL R25, R25, 0.5 ;  /* 0x3f00000019197820 */ /* 0x000fe20000400000 */
[C---:B------:R-:W-:Y:S01]  /*8f80*/  FMUL R45, R8.reuse, 0.70710676908493041992 ;  /* 0x3f3504f3082d7820 */ /* 0x040fe20000400000 */
[----:B------:R-:W-:Y:S01]  /*8f90*/  FMUL R26, R43, R43 ;  /* 0x0000002b2b1a7220 */ /* 0x000fe20000400000 */
[C---:B------:R-:W-:Y:S01]  /*8fa0*/  FMUL R47, R9.reuse, 0.70710676908493041992 ;  /* 0x3f3504f3092f7820 */ /* 0x040fe20000400000 */
[----:B------:R-:W-:Y:S01]  /*8fb0*/  FMUL R9, R9, 0.5 ;  /* 0x3f00000009097820 */ /* 0x000fe20000400000 */
[C---:B------:R-:W-:Y:S01]  /*8fc0*/  FMUL R28, R45.reuse, R45 ;  /* 0x0000002d2d1c7220 */ /* 0x040fe20000400000 */
[----:B------:R-:W-:Y:S01]  /*8fd0*/  FSETP.GE.AND P4, PT, |R45|, 1.0029599666595458984, PT ;  /* 0x3f8060fe2d00780b */ /* 0x000fe20003f86200 */
[----:B------:R-:W-:Y:S01]  /*8fe0*/  FMUL R8, R8, 0.5 ;  /* 0x3f00000008087820 */ /* 0x000fe20000400000 */
[----:B------:R-:W-:Y:S02]  /*8ff0*/  FSETP.GE.AND P5, PT, |R47|, 1.0029599666595458984, PT ;  /* 0x3f8060fe2f00780b */ /* 0x000fe40003fa6200 */
[----:B------:R-:W-:Y:S01]  /*9000*/  FSEL R28, |R45|, R28, P4 ;  /* 0x0000001c2d1c7208 */ /* 0x000fe20002000200 */
[----:B--2---:R-:W-:Y:S01]  /*9010*/  @P3 FADD R30, -R30, 1 ;  /* 0x3f8000001e1e3421 */ /* 0x004fe20000000100 */
[----:B-1----:R-:W-:-:S02]  /*9020*/  FSEL R33, -R3, -0.00082130916416645050049, P4 ;  /* 0xba574d2003217808 */ /* 0x002fc40002000100 */
[----:B------:R-:W-:Y:S02]  /*9030*/  FSEL R37, R0, 8.4834944573231041431e-05, P5 ;  /* 0x38b1e96a00257808 */ /* 0x000fe40002800000 */
[----:B------:R-:W-:Y:S01]  /*9040*/  @P3 LOP3.LUT R24, R30, 0x80000000, R31, 0xb8, !PT ;  /* 0x800000001e183812 */ /* 0x000fe200078eb81f */
[----:B------:R-:W-:Y:S01]  /*9050*/  FMUL R30, R47, R47 ;  /* 0x0000002f2f1e7220 */ /* 0x000fe20000400000 */
[C---:B------:R-:W-:Y:S02]  /*9060*/  FSETP.GE.AND P3, PT, |R43|.reuse, 1.0029599666595458984, PT ;  /* 0x3f8060fe2b00780b */ /* 0x040fe40003f66200 */
[----:B------:R-:W-:Y:S01]  /*9070*/  FSEL R31, R0, 8.4834944573231041431e-05, P4 ;  /* 0x38b1e96a001f7808 */ /* 0x000fe20002000000 */
[----:B------:R-:W-:Y:S01]  /*9080*/  FADD R24, R24, 1 ;  /* 0x3f80000018187421 */ /* 0x000fe20000000000 */
[----:B------:R-:W-:Y:S02]  /*9090*/  FSEL R26, |R43|, R26, P3 ;  /* 0x0000001a2b1a7208 */ /* 0x000fe40001800200 */
[----:B------:R-:W-:Y:S01]  /*90a0*/  FSEL R27, R0, 8.4834944573231041431e-05, P3 ;  /* 0x38b1e96a001b7808 */ /* 0x000fe20001800000 */
[----:B------:R-:W-:Y:S01]  /*90b0*/  FFMA R33, R28, R31, R33 ;  /* 0x0000001f1c217223 */ /* 0x000fe20000000021 */
[----:B------:R-:W-:Y:S01]  /*90c0*/  FSEL R29, -R3, -0.00082130916416645050049, P3 ;  /* 0xba574d20031d7808 */ /* 0x000fe20001800100 */
[----:B------:R-:W-:Y:S01]  /*90d0*/  FMUL R21, R24, R21 ;  /* 0x0000001518157220 */ /* 0x000fe20000400000 */
[----:B------:R-:W-:-:S02]  /*90e0*/  FSEL R30, |R47|, R30, P5 ;  /* 0x0000001e2f1e7208 */ /* 0x000fc40002800200 */
[----:B------:R-:W-:Y:S01]  /*90f0*/  FSEL R39, -R3, -0.00082130916416645050049, P5 ;  /* 0xba574d2003277808 */ /* 0x000fe20002800100 */
[----:B------:R-:W-:Y:S01]  /*9100*/  FFMA R27, R26, R27, R29 ;  /* 0x0000001b1a1b7223 */ /* 0x000fe2000000001d */
[C---:B------:R-:W-:Y:S02]  /*9110*/  FSEL R29, R12.reuse, 0.0052134888246655464172, P3 ;  /* 0x3baad5ea0c1d7808 */ /* 0x040fe40001800000 */
[----:B------:R-:W-:Y:S01]  /*9120*/  FSEL R35, R12, 0.0052134888246655464172, P4 ;  /* 0x3baad5ea0c237808 */ /* 0x000fe20002000000 */
[----:B------:R-:W-:Y:S01]  /*9130*/  FFMA R37, R30, R37, R39 ;  /* 0x000000251e257223 */ /* 0x000fe20000000027 */
        /* <DEDUP_REMOVED lines=32> */
[----:B------:R-:W-:Y:S01]  /*9340*/  FSEL R28, -|R47|, R47, P5 ;  /* 0x0000002f2f1c7208 */ /* 0x000fe20002800300 */
[----:B------:R-:W1:Y:S01]  /*9350*/  @P3 MUFU.EX2 R32, R26 ;  /* 0x0000001a00203308 */ /* 0x000e620000000800 */
[----:B------:R-:W-:Y:S01]  /*9360*/  FFMA R29, R30, R29, R34 ;  /* 0x0000001d1e1d7223 */ /* 0x000fe20000000022 */
[----:B------:R-:W-:-:S02]  /*9370*/  HADD2.F32 R31, -RZ, R10.H1_H1 ;  /* 0x3000000aff1f7230 */ /* 0x000fc40000004100 */
[----:B------:R-:W-:Y:S01]  /*9380*/  FMUL R30, R93, R77 ;  /* 0x0000004d5d1e7220 */ /* 0x000fe20000400000 */
[--C-:B------:R-:W-:Y:S02]  /*9390*/  HADD2.F32 R33, -RZ, R11.reuse.H0_H0 ;  /* 0x2000000bff217230 */ /* 0x100fe40000004100 */
[----:B------:R-:W-:Y:S01]  /*93a0*/  FFMA R28, R29, R28, R28 ;  /* 0x0000001c1d1c7223 */ /* 0x000fe2000000001c */
[----:B------:R-:W-:Y:S01]  /*93b0*/  HADD2.F32 R29, -RZ, R10.H0_H0 ;  /* 0x2000000aff1d7230 */ /* 0x000fe20000004100 */
[----:B------:R-:W2:Y:S01]  /*93c0*/  @P4 MUFU.EX2 R34, R27 ;  /* 0x0000001b00224308 */ /* 0x000ea20000000800 */
[----:B------:R-:W-:-:S03]  /*93d0*/  HADD2.F32 R11, -RZ, R11.H1_H1 ;  /* 0x3000000bff0b7230 */ /* 0x000fc60000004100 */
[C---:B------:R-:W-:Y:S01]  /*93e0*/  FFMA R10, R94.reuse, R29, R35 ;  /* 0x0000001d5e0a7223 */ /* 0x040fe20000000023 */
[C---:B------:R-:W-:Y:S01]  /*93f0*/  FFMA R29, R94.reuse, R31, R30 ;  /* 0x0000001f5e1d7223 */ /* 0x040fe2000000001e */
[----:B------:R-:W-:Y:S02]  /*9400*/  FFMA R30, R94, R33, R78 ;  /* 0x000000215e1e7223 */ /* 0x000fe4000000004e */
[----:B------:R-:W-:Y:S01]  /*9410*/  FMUL R41, R10, 0.70710676908493041992 ;  /* 0x3f3504f30a297820 */ /* 0x000fe20000400000 */
[----:B------:R-:W3:Y:S01]  /*9420*/  @P5 MUFU.EX2 R36, R28 ;  /* 0x0000001c00245308 */ /* 0x000ee20000000800 */
[----:B-1----:R-:W-:Y:S01]  /*9430*/  @P3 FADD R32, -R32, 1 ;  /* 0x3f80000020203421 */ /* 0x002fe20000000100 */
[----:B------:R-:W-:Y:S01]  /*9440*/  FMUL R48, R29, 0.70710676908493041992 ;  /* 0x3f3504f31d307820 */ /* 0x000fe20000400000 */
[----:B------:R-:W-:Y:S01]  /*9450*/  FMUL R31, R41, R41 ;  /* 0x00000029291f7220 */ /* 0x000fe20000400000 */
[----:B------:R-:W-:Y:S01]  /*9460*/  FMUL R10, R10, 0.5 ;  /* 0x3f0000000a0a7820 */ /* 0x000fe20000400000 */
[----:B------:R-:W-:Y:S01]  /*9470*/  FMUL R29, R29, 0.5 ;  /* 0x3f0000001d1d7820 */ /* 0x000fe20000400000 */
[----:B------:R-:W-:Y:S01]  /*9480*/  @P3 LOP3.LUT R26, R32, 0x80000000, R43, 0xb8, !PT ;  /* 0x80000000201a3812 */ /* 0x000fe200078eb82b */
[----:B------:R-:W-:Y:S01]  /*9490*/  FMUL R33, R48, R48 ;  /* 0x0000003030217220 */ /* 0x000fe20000400000 */
[C---:B------:R-:W-:Y:S01]  /*94a0*/  FSETP.GE.AND P3, PT, |R41|.reuse, 1.0029599666595458984, PT ;  /* 0x3f8060fe2900780b */ /* 0x040fe20003f66200 */
[----:B--2---:R-:W-:Y:S01]  /*94b0*/  @P4 FADD R34, -R34, 1 ;  /* 0x3f80000022224421 */ /* 0x004fe20000000100 */
[----:B------:R-:W-:Y:S01]  /*94c0*/  FMUL R43, R30, 0.70710676908493041992 ;  /* 0x3f3504f31e2b7820 */ /* 0x000fe20000400000 */
[----:B------:R-:W-:Y:S01]  /*94d0*/  FADD R26, R26, 1 ;  /* 0x3f8000001a1a7421 */ /* 0x000fe20000000000 */
[----:B------:R-:W-:Y:S01]  /*94e0*/  FSEL R31, |R41|, R31, P3 ;  /* 0x0000001f291f7208 */ /* 0x000fe20001800200 */
[----:B------:R-:W-:Y:S01]  /*94f0*/  FMUL R30, R30, 0.5 ;  /* 0x3f0000001e1e7820 */ /* 0x000fe20000400000 */
[----:B------:R-:W-:Y:S01]  /*9500*/  @P4 LOP3.LUT R27, R34, 0x80000000, R45, 0xb8, !PT ;  /* 0x80000000221b4812 */ /* 0x000fe200078eb82d */
[----:B------:R-:W-:Y:S01]  /*9510*/  FMUL R35, R43, R43 ;  /* 0x0000002b2b237220 */ /* 0x000fe20000400000 */
[----:B------:R-:W-:Y:S01]  /*9520*/  FSETP.GE.AND P4, PT, |R48|, 1.0029599666595458984, PT ;  /* 0x3f8060fe3000780b */ /* 0x000fe20003f86200 */
[----:B---3--:R-:W-:Y:S01]  /*9530*/  @P5 FADD R36, -R36, 1 ;  /* 0x3f80000024245421 */ /* 0x008fe20000000100 */
[----:B------:R-:W-:Y:S01]  /*9540*/  FSEL R32, R0, 8.4834944573231041431e-05, P3 ;  /* 0x38b1e96a00207808 */ /* 0x000fe20001800000 */
[----:B------:R-:W-:Y:S01]  /*9550*/  FADD R27, R27, 1 ;  /* 0x3f8000001b1b7421 */ /* 0x000fe20000000000 */
[----:B------:R-:W-:Y:S01]  /*9560*/  FSEL R34, -R3, -0.00082130916416645050049, P3 ;  /* 0xba574d2003227808 */ /* 0x000fe20001800100 */
[----:B------:R-:W-:Y:S01]  /*9570*/  FMUL R26, R26, R25 ;  /* 0x000000191a1a7220 */ /* 0x000fe20000400000 */
[----:B------:R-:W-:Y:S01]  /*9580*/  @P5 LOP3.LUT R28, R36, 0x80000000, R47, 0xb8, !PT ;  /* 0x80000000241c5812 */ /* 0x000fe200078eb82f */
[----:B------:R-:W-:Y:S01]  /*9590*/  FMUL R8, R27, R8 ;  /* 0x000000081b087220 */ /* 0x000fe20000400000 */
[----:B------:R-:W-:Y:S01]  /*95a0*/  FSEL R33, |R48|, R33, P4 ;  /* 0x0000002130217208 */ /* 0x000fe20002000200 */
[----:B------:R-:W-:Y:S01]  /*95b0*/  FFMA R32, R31, R32, R34 ;  /* 0x000000201f207223 */ /* 0x000fe20000000022 */
[----:B------:R-:W-:Y:S01]  /*95c0*/  FSEL R36, R0, 8.4834944573231041431e-05, P4 ;  /* 0x38b1e96a00247808 */ /* 0x000fe20002000000 */
[----:B------:R-:W-:Y:S01]  /*95d0*/  FADD R28, R28, 1 ;  /* 0x3f8000001c1c7421 */ /* 0x000fe20000000000 */
[----:B------:R-:W-:-:S02]  /*95e0*/  FSEL R38, -R3, -0.00082130916416645050049, P4 ;  /* 0xba574d2003267808 */ /* 0x000fc40002000100 */
[----:B------:R-:W-:Y:S02]  /*95f0*/  FSETP.GE.AND P5, PT, |R43|, 1.0029599666595458984, PT ;  /* 0x3f8060fe2b00780b */ /* 0x000fe40003fa6200 */
        /* <DEDUP_REMOVED lines=25> */
[----:B------:R-:W-:Y:S01]  /*9790*/  FSEL R36, -|R41|, R41, P3 ;  /* 0x0000002929247208 */ /* 0x000fe20001800300 */
[----:B------:R-:W-:Y:S01]  /*97a0*/  FFMA R44, R35, R46, R44 ;  /* 0x0000002e232c7223 */ /* 0x000fe2000000002c */
[----:B------:R-:W-:Y:S01]  /*97b0*/  FSEL R42, R14, 0.11284004896879196167, P5 ;  /* 0x3de718af0e2a7808 */ /* 0x000fe20002800000 */
        /* <DEDUP_REMOVED lines=8> */
[----:B------:R-:W1:Y:S01]  /*9840*/  @P3 MUFU.EX2 R34, R31 ;  /* 0x0000001f00223308 */ /* 0x000e620000000800 */
[----:B------:R-:W-:-:S03]  /*9850*/  FFMA R36, R35, R42, R36 ;  /* 0x0000002a23247223 */ /* 0x000fc60000000024 */
[----:B------:R-:W-:Y:S01]  /*9860*/  FFMA R32, R32, R33, R33 ;  /* 0x0000002120207223 */ /* 0x000fe20000000021 */
[----:B------:R-:W-:Y:S01]  /*9870*/  FSEL R33, -|R43|, R43, P5 ;  /* 0x0000002b2b217208 */ /* 0x000fe20002800300 */
[----:B------:R-:W-:Y:S01]  /*9880*/  FFMA R36, R35, R36, R37 ;  /* 0x0000002423247223 */ /* 0x000fe20000000025 */
[--C-:B------:R-:W-:Y:S01]  /*9890*/  HADD2.F32 R35, -RZ, R4.reuse.H0_H0 ;  /* 0x20000004ff237230 */ /* 0x100fe20000004100 */
[----:B------:R-:W2:Y:S01]  /*98a0*/  @P4 MUFU.EX2 R39, R32 ;  /* 0x0000002000274308 */ /* 0x000ea20000000800 */
[----:B------:R-:W-:Y:S02]  /*98b0*/  HADD2.F32 R37, -RZ, R4.H1_H1 ;  /* 0x30000004ff257230 */ /* 0x000fe40000004100 */
[----:B------:R-:W-:Y:S01]  /*98c0*/  FFMA R33, R36, R33, R33 ;  /* 0x0000002124217223 */ /* 0x000fe20000000021 */
[----:B------:R-:W-:Y:S01]  /*98d0*/  FMUL R36, R93, R81 ;  /* 0x000000515d247220 */ /* 0x000fe20000400000 */
[----:B------:R-:W-:-:S03]  /*98e0*/  FFMA R4, R94, R35, R80 ;  /* 0x000000235e047223 */ /* 0x000fc60000000050 */
[----:B------:R-:W3:Y:S01]  /*98f0*/  @P5 MUFU.EX2 R40, R33 ;  /* 0x0000002100285308 */ /* 0x000ee20000000800 */
[----:B-1----:R-:W-:Y:S01]  /*9900*/  @P3 FADD R38, -R34, 1 ;  /* 0x3f80000022263421 */ /* 0x002fe20000000100 */
[----:B------:R-:W-:Y:S01]  /*9910*/  FFMA R34, R94, R11, R79 ;  /* 0x0000000b5e227223 */ /* 0x000fe2000000004f */
[----:B------:R-:W-:Y:S01]  /*9920*/  FMUL R47, R4, 0.70710676908493041992 ;  /* 0x3f3504f3042f7820 */ /* 0x000fe20000400000 */
[----:B------:R-:W-:Y:S01]  /*9930*/  FFMA R11, R94, R37, R36 ;  /* 0x000000255e0b7223 */ /* 0x000fe20000000024 */
[----:B------:R-:W-:Y:S01]  /*9940*/  FMUL R4, R4, 0.5 ;  /* 0x3f00000004047820 */ /* 0x000fe20000400000 */
[----:B------:R-:W-:Y:S01]  /*9950*/  FMUL R45, R34, 0.70710676908493041992 ;  /* 0x3f3504f3222d7820 */ /* 0x000fe20000400000 */
[----:B------:R-:W-:Y:S01]  /*9960*/  @P3 LOP3.LUT R31, R38, 0x80000000, R41, 0xb8, !PT ;  /* 0x80000000261f3812 */ /* 0x000fe200078eb829 */
[----:B------:R-:W-:Y:S01]  /*9970*/  FMUL R37, R47, R47 ;  /* 0x0000002f2f257220 */ /* 0x000fe20000400000 */
[----:B--2---:R-:W-:Y:S01]  /*9980*/  @P4 FADD R39, -R39, 1 ;  /* 0x3f80000027274421 */ /* 0x004fe20000000100 */
[C---:B------:R-:W-:Y:S01]  /*9990*/  FMUL R35, R45.reuse, R45 ;  /* 0x0000002d2d237220 */ /* 0x040fe20000400000 */
[----:B------:R-:W-:Y:S01]  /*99a0*/  FSETP.GE.AND P3, PT, |R45|, 1.0029599666595458984, PT ;  /* 0x3f8060fe2d00780b */ /* 0x000fe20003f66200 */
[----:B------:R-:W-:Y:S01]  /*99b0*/  FMUL R49, R11, 0.70710676908493041992 ;  /* 0x3f3504f30b317820 */ /* 0x000fe20000400000 */
[----:B------:R-:W-:Y:S01]  /*99c0*/  FADD R31, R31, 1 ;  /* 0x3f8000001f1f7421 */ /* 0x000fe20000000000 */
[----:B------:R-:W-:-:S02]  /*99d0*/  @P4 LOP3.LUT R32, R39, 0x80000000, R48, 0xb8, !PT ;  /* 0x8000000027204812 */ /* 0x000fc400078eb830 */
[----:B------:R-:W-:Y:S01]  /*99e0*/  FSETP.GE.AND P4, PT, |R47|, 1.0029599666595458984, PT ;  /* 0x3f8060fe2f00780b */ /* 0x000fe20003f86200 */
[----:B---3--:R-:W-:Y:S01]  /*99f0*/  @P5 FADD R40, -R40, 1 ;  /* 0x3f80000028285421 */ /* 0x008fe20000000100 */
[----:B------:R-:W-:Y:S01]  /*9a00*/  FSEL R35, |R45|, R35, P3 ;  /* 0x000000232d237208 */ /* 0x000fe20001800200 */
[----:B------:R-:W-:Y:S01]  /*9a10*/  FMUL R41, R49, R49 ;  /* 0x0000003131297220 */ /* 0x000fe20000400000 */
        /* <DEDUP_REMOVED lines=10> */
[----:B------:R-:W-:Y:S01]  /*9ac0*/  FSEL R42, -R3, -0.00082130916416645050049, P4 ;  /* 0xba574d20032a7808 */ /* 0x000fe20002000100 */
[----:B------:R-:W-:Y:S01]  /*9ad0*/  FMUL R29, R32, R29 ;  /* 0x0000001d201d7220 */ /* 0x000fe20000400000 */
        /* <DEDUP_REMOVED lines=8> */
[C---:B------:R-:W-:Y:S02]  /*9b60*/  FSEL R44, R12.reuse, 0.0052134888246655464172, P4 ;  /* 0x3baad5ea0c2c7808 */ /* 0x040fe40002000000 */
        /* <DEDUP_REMOVED lines=12> */
[----:B------:R-:W-:Y:S01]  /*9c30*/  FSEL R48, -R13, -0.026868773624300956726, P5 ;  /* 0xbcdc1be70d307808 */ /* 0x000fe20002800100 */
[----:B------:R-:W-:Y:S01]  /*9c40*/  FFMA R36, R35, R36, R40 ;  /* 0x0000002423247223 */ /* 0x000fe20000000028 */
[----:B------:R-:W-:Y:S01]  /*9c50*/  FSEL R38, R20, 0.12837915122509002686, P3 ;  /* 0x3e0375d314267808 */ /* 0x000fe20001800000 */
[----:B------:R-:W-:Y:S01]  /*9c60*/  FFMA R42, R39, R42, R46 ;  /* 0x0000002a272a7223 */ /* 0x000fe2000000002e */
[----:B------:R-:W-:Y:S01]  /*9c70*/  FSEL R40, R15, -0.37612664699554443359, P4 ;  /* 0xbec093ac0f287808 */ /* 0x000fe20002000000 */
[----:B------:R-:W-:Y:S01]  /*9c80*/  FFMA R48, R41, R50, R48 ;  /* 0x0000003229307223 */ /* 0x000fe20000000030 */
[----:B------:R-:W-:Y:S01]  /*9c90*/  FSEL R44, R14, 0.11284004896879196167, P5 ;  /* 0x3de718af0e2c7808 */ /* 0x000fe20002800000 */
[----:B------:R-:W-:Y:S01]  /*9ca0*/  FFMA R36, R35, R36, R38 ;  /* 0x0000002423247223 */ /* 0x000fe20000000026 */
[----:B------:R-:W-:Y:S01]  /*9cb0*/  FSEL R37, -|R45|, R45, P3 ;  /* 0x0000002d2d257208 */ /* 0x000fe20001800300 */
        /* <DEDUP_REMOVED lines=9> */
[----:B------:R-:W1:Y:S01]  /*9d50*/  @P3 MUFU.EX2 R40, R36 ;  /* 0x0000002400283308 */ /* 0x000e620000000800 */
[----:B------:R-:W-:Y:S01]  /*9d60*/  FFMA R35, R38, R35, R35 ;  /* 0x0000002326237223 */ /* 0x000fe20000000023 */
[----:B------:R-:W-:Y:S01]  /*9d70*/  FSEL R38, -|R49|, R49, P5 ;  /* 0x0000003131267208 */ /* 0x000fe20002800300 */
[----:B------:R-:W-:Y:S01]  /*9d80*/  FFMA R37, R41, R42, R37 ;  /* 0x0000002a29257223 */ /* 0x000fe20000000025 */
[----:B------:R-:W-:-:S02]  /*9d90*/  HADD2.F32 R39, -RZ, R5.H0_H0 ;  /* 0x20000005ff277230 */ /* 0x000fc40000004100 */
[----:B------:R-:W-:Y:S02]  /*9da0*/  HADD2.F32 R5, -RZ, R5.H1_H1 ;  /* 0x30000005ff057230 */ /* 0x000fe40000004100 */
[----:B------:R-:W-:Y:S01]  /*9db0*/  FFMA R37, R37, R38, R38 ;  /* 0x0000002625257223 */ /* 0x000fe20000000026 */
[----:B------:R-:W2:Y:S01]  /*9dc0*/  @P4 MUFU.EX2 R42, R35 ;  /* 0x00000023002a4308 */ /* 0x000ea20000000800 */
[----:B------:R-:W-:Y:S01]  /*9dd0*/  FMUL R38, R93, R83 ;  /* 0x000000535d267220 */ /* 0x000fe20000400000 */
[C---:B------:R-:W-:Y:S01]  /*9de0*/  FFMA R50, R94.reuse, R39, R43 ;  /* 0x000000275e327223 */ /* 0x040fe2000000002b */
[----:B------:R-:W-:Y:S02]  /*9df0*/  HADD2.F32 R41, -RZ, R6.H0_H0 ;  /* 0x20000006ff297230 */ /* 0x000fe40000004100 */
[----:B------:R-:W-:Y:S01]  /*9e00*/  FFMA R52, R94, R5, R38 ;  /* 0x000000055e347223 */ /* 0x000fe20000000026 */
[----:B------:R-:W-:Y:S02]  /*9e10*/  FMUL R55, R50, 0.70710676908493041992 ;  /* 0x3f3504f332377820 */ /* 0x000fe40000400000 */
[----:B------:R-:W3:Y:S01]  /*9e20*/  @P5 MUFU.EX2 R44, R37 ;  /* 0x00000025002c5308 */ /* 0x000ee20000000800 */
[----:B-1----:R-:W-:Y:S01]  /*9e30*/  @P3 FADD R40, -R40, 1 ;  /* 0x3f80000028283421 */ /* 0x002fe20000000100 */
[----:B------:R-:W-:Y:S01]  /*9e40*/  FMUL R54, R52, 0.70710676908493041992 ;  /* 0x3f3504f334367820 */ /* 0x000fe20000400000 */
[----:B------:R-:W-:Y:S01]  /*9e50*/  FMUL R38, R55, R55 ;  /* 0x0000003737267220 */ /* 0x000fe20000400000 */
[----:B------:R-:W-:-:S02]  /*9e60*/  FFMA R5, R94, R41, R84 ;  /* 0x000000295e057223 */ /* 0x000fc40000000054 */
[----:B------:R-:W-:Y:S01]  /*9e70*/  @P3 LOP3.LUT R36, R40, 0x80000000, R45, 0xb8, !PT ;  /* 0x8000000028243812 */ /* 0x000fe200078eb82d */
[----:B------:R-:W-:Y:S01]  /*9e80*/  FMUL R40, R54, R54 ;  /* 0x0000003636287220 */ /* 0x000fe20000400000 */
[----:B------:R-:W-:Y:S01]  /*9e90*/  FSETP.GE.AND P3, PT, |R55|, 1.0029599666595458984, PT ;  /* 0x3f8060fe3700780b */ /* 0x000fe20003f66200 */
[----:B--2---:R-:W-:Y:S01]  /*9ea0*/  @P4 FADD R42, -R42, 1 ;  /* 0x3f8000002a2a4421 */ /* 0x004fe20000000100 */
[----:B------:R-:W-:Y:S01]  /*9eb0*/  FMUL R57, R5, 0.70710676908493041992 ;  /* 0x3f3504f305397820 */ /* 0x000fe20000400000 */
[----:B------:R-:W-:Y:S01]  /*9ec0*/  FADD R36, R36, 1 ;  /* 0x3f80000024247421 */ /* 0x000fe20000000000 */
[----:B------:R-:W-:Y:S01]  /*9ed0*/  FSEL R38, |R55|, R38, P3 ;  /* 0x0000002637267208 */ /* 0x000fe20001800200 */
[----:B------:R-:W-:Y:S01]  /*9ee0*/  FMUL R5, R5, 0.5 ;  /* 0x3f00000005057820 */ /* 0x000fe20000400000 */
[----:B------:R-:W-:Y:S02]  /*9ef0*/  @P4 LOP3.LUT R35, R42, 0x80000000, R47, 0xb8, !PT ;  /* 0x800000002a234812 */ /* 0x000fe400078eb82f */
[----:B------:R-:W-:Y:S01]  /*9f00*/  FSETP.GE.AND P4, PT, |R54|, 1.0029599666595458984, PT ;  /* 0x3f8060fe3600780b */ /* 0x000fe20003f86200 */
[----:B---3--:R-:W-:Y:S01]  /*9f10*/  @P5 FADD R44, -R44, 1 ;  /* 0x3f8000002c2c5421 */ /* 0x008fe20000000100 */
[----:B------:R-:W-:Y:S01]  /*9f20*/  FSEL R39, R0, 8.4834944573231041431e-05, P3 ;  /* 0x38b1e96a00277808 */ /* 0x000fe20001800000 */
[----:B------:R-:W-:Y:S01]  /*9f30*/  FADD R35, R35, 1 ;  /* 0x3f80000023237421 */ /* 0x000fe20000000000 */
[----:B------:R-:W-:-:S02]  /*9f40*/  FSEL R41, -R3, -0.00082130916416645050049, P3 ;  /* 0xba574d2003297808 */ /* 0x000fc40001800100 */
[----:B------:R-:W-:Y:S01]  /*9f50*/  FSEL R42, |R54|, R40, P4 ;  /* 0x00000028362a7208 */ /* 0x000fe20002000200 */
[----:B------:R-:W-:Y:S01]  /*9f60*/  FMUL R35, R35, R4 ;  /* 0x0000000423237220 */ /* 0x000fe20000400000 */
[----:B------:R-:W-:Y:S01]  /*9f70*/  FSEL R43, R0, 8.4834944573231041431e-05, P4 ;  /* 0x38b1e96a002b7808 */ /* 0x000fe20002000000 */
[----:B------:R-:W-:Y:S01]  /*9f80*/  FFMA R39, R38, R39, R41 ;  /* 0x0000002726277223 */ /* 0x000fe20000000029 */
[----:B------:R-:W-:Y:S02]  /*9f90*/  FSEL R45, -R3, -0.00082130916416645050049, P4 ;  /* 0xba574d20032d7808 */ /* 0x000fe40002000100 */
[----:B------:R-:W-:Y:S02]  /*9fa0*/  FSEL R41, R12, 0.0052134888246655464172, P3 ;  /* 0x3baad5ea0c297808 */ /* 0x000fe40001800000 */
[----:B------:R-:W-:Y:S01]  /*9fb0*/  @P5 LOP3.LUT R37, R44, 0x80000000, R49, 0xb8, !PT ;  /* 0x800000002c255812 */ /* 0x000fe200078eb831 */
[----:B------:R-:W-:Y:S01]  /*9fc0*/  FFMA R45, R42, R43, R45 ;  /* 0x0000002b2a2d7223 */ /* 0x000fe2000000002d */
[----:B------:R-:W-:Y:S01]  /*9fd0*/  FSEL R43, -R13, -0.026868773624300956726, P3 ;  /* 0xbcdc1be70d2b7808 */ /* 0x000fe20001800100 */
[C---:B------:R-:W-:Y:S01]  /*9fe0*/  FMUL R44, R57.reuse, R57 ;  /* 0x00000039392c7220 */ /* 0x040fe20000400000 */
[----:B------:R-:W-:Y:S01]  /*9ff0*/  FFMA R39, R38, R39, R41 ;  /* 0x0000002726277223 */ /* 0x000fe20000000029 */
[----:B------:R-:W-:Y:S01]  /*a000*/  FSETP.GE.AND P5, PT, |R57|, 1.0029599666595458984, PT ;  /* 0x3f8060fe3900780b */ /* 0x000fe20003fa6200 */
[----:B------:R-:W-:Y:S01]  /*a010*/  FADD R37, R37, 1 ;  /* 0x3f80000025257421 */ /* 0x000fe20000000000 */
[----:B------:R-:W-:Y:S01]  /*a020*/  FSEL R41, R14, 0.11284004896879196167, P3 ;  /* 0x3de718af0e297808 */ /* 0x000fe20001800000 */
[----:B------:R-:W-:Y:S01]  /*a030*/  FFMA R39, R38, R39, R43 ;  /* 0x0000002726277223 */ /* 0x000fe2000000002b */
[----:B------:R-:W-:-:S02]  /*a040*/  FSEL R44, |R57|, R44, P5 ;  /* 0x0000002c392c7208 */ /* 0x000fc40002800200 */
[----:B------:R-:W-:Y:S01]  /*a050*/  FSEL R49, R0, 8.4834944573231041431e-05, P5 ;  /* 0x38b1e96a00317808 */ /* 0x000fe20002800000 */
[----:B------:R-:W-:Y:S01]  /*a060*/  FFMA R39, R38, R39, R41 ;  /* 0x0000002726277223 */ /* 0x000fe20000000029 */
[----:B------:R-:W-:Y:S02]  /*a070*/  FSEL R51, -R3, -0.00082130916416645050049, P5 ;  /* 0xba574d2003337808 */ /* 0x000fe40002800100 */
[----:B------:R-:W-:Y:S02]  /*a080*/  FSEL R47, R12, 0.0052134888246655464172, P4 ;  /* 0x3baad5ea0c2f7808 */ /* 0x000fe40002000000 */
[----:B------:R-:W-:Y:S01]  /*a090*/  FSEL R43, R15, -0.37612664699554443359, P3 ;  /* 0xbec093ac0f2b7808 */ /* 0x000fe20001800000 */
[----:B------:R-:W-:Y:S01]  /*a0a0*/  FFMA R49, R44, R49, R51 ;  /* 0x000000312c317223 */ /* 0x000fe20000000033 */
[----:B------:R-:W-:Y:S01]  /*a0b0*/  FSEL R53, R12, 0.0052134888246655464172, P5 ;  /* 0x3baad5ea0c357808 */ /* 0x000fe20002800000 */
[----:B------:R-:W-:Y:S01]  /*a0c0*/  FFMA R45, R42, R45, R47 ;  /* 0x0000002d2a2d7223 */ /* 0x000fe2000000002f */
[C---:B------:R-:W-:Y:S01]  /*a0d0*/  FSEL R47, -R13.reuse, -0.026868773624300956726, P4 ;  /* 0xbcdc1be70d2f7808 */ /* 0x040fe20002000100 */
[----:B------:R-:W-:Y:S01]  /*a0e0*/  FFMA R39, R38, R39, R43 ;  /* 0x0000002726277223 */ /* 0x000fe2000000002b */
[----:B------:R-:W-:Y:S01]  /*a0f0*/  FSEL R41, R20, 0.12837915122509002686, P3 ;  /* 0x3e0375d314297808 */ /* 0x000fe20001800000 */
[----:B------:R-:W-:Y:S01]  /*a100*/  FFMA R53, R44, R49, R53 ;  /* 0x000000312c357223 */ /* 0x000fe20000000035 */
[----:B------:R-:W-:Y:S01]  /*a110*/  FSEL R51, -R13, -0.026868773624300956726, P5 ;  /* 0xbcdc1be70d337808 */ /* 0x000fe20002800100 */
[----:B------:R-:W-:Y:S01]  /*a120*/  FFMA R45, R42, R45, R47 ;  /* 0x0000002d2a2d7223 */ /* 0x000fe2000000002f */
[----:B------:R-:W-:Y:S01]  /*a130*/  FSEL R49, R14, 0.11284004896879196167, P4 ;  /* 0x3de718af0e317808 */ /* 0x000fe20002000000 */
[----:B------:R-:W-:Y:S01]  /*a140*/  FFMA R39, R38, R39, R41 ;  /* 0x0000002726277223 */ /* 0x000fe20000000029 */
[----:B------:R-:W-:Y:S01]  /*a150*/  FSEL R40, -|R55|, R55, P3 ;  /* 0x0000003737287208 */ /* 0x000fe20001800300 */
[----:B------:R-:W-:Y:S01]  /*a160*/  FFMA R51, R44, R53, R51 ;  /* 0x000000352c337223 */ /* 0x000fe20000000033 */
[----:B------:R-:W-:Y:S01]  /*a170*/  FSEL R47, R14, 0.11284004896879196167, P5 ;  /* 0x3de718af0e2f7808 */ /* 0x000fe20002800000 */
[----:B------:R-:W-:Y:S01]  /*a180*/  FFMA R45, R42, R45, R49 ;  /* 0x0000002d2a2d7223 */ /* 0x000fe20000000031 */
[----:B------:R-:W-:Y:S01]  /*a190*/  FSEL R43, R15, -0.37612664699554443359, P4 ;  /* 0xbec093ac0f2b7808 */ /* 0x000fe20002000000 */
[----:B------:R-:W-:Y:S01]  /*a1a0*/  FFMA R40, R39, R40, R40 ;  /* 0x0000002827287223 */ /* 0x000fe20000000028 */
[----:B------:R-:W-:Y:S01]  /*a1b0*/  FSEL R39, R15, -0.37612664699554443359, P5 ;  /* 0xbec093ac0f277808 */ /* 0x000fe20002800000 */
[----:B------:R-:W-:Y:S01]  /*a1c0*/  FFMA R47, R44, R51, R47 ;  /* 0x000000332c2f7223 */ /* 0x000fe2000000002f */
[----:B------:R-:W-:Y:S01]  /*a1d0*/  FSEL R41, R20, 0.12837915122509002686, P4 ;  /* 0x3e0375d314297808 */ /* 0x000fe20002000000 */
[----:B------:R-:W-:Y:S01]  /*a1e0*/  FFMA R43, R42, R45, R43 ;  /* 0x0000002d2a2b7223 */ /* 0x000fe2000000002b */
[----:B------:R-:W-:Y:S01]  /*a1f0*/  FSEL R46, R20, 0.12837915122509002686, P5 ;  /* 0x3e0375d3142e7808 */ /* 0x000fe20002800000 */
[----:B------:R-:W-:Y:S01]  /*a200*/  FFMA R39, R44, R47, R39 ;  /* 0x0000002f2c277223 */ /* 0x000fe20000000027 */
[----:B------:R-:W-:Y:S01]  /*a210*/  FSEL R48, -|R57|, R57, P5 ;  /* 0x0000003939307208 */ /* 0x000fe20002800300 */
[----:B------:R-:W-:Y:S01]  /*a220*/  FFMA R41, R42, R43, R41 ;  /* 0x0000002b2a297223 */ /* 0x000fe20000000029 */
[----:B------:R-:W-:Y:S01]  /*a230*/  FSEL R42, -|R54|, R54, P4 ;  /* 0x00000036362a7208 */ /* 0x000fe20002000300 */
[----:B------:R-:W-:Y:S01]  /*a240*/  FFMA R39, R44, R39, R46 ;  /* 0x000000272c277223 */ /* 0x000fe2000000002e */
[----:B------:R-:W1:Y:S01]  /*a250*/  @P3 MUFU.EX2 R38, R40 ;  /* 0x0000002800263308 */ /* 0x000e620000000800 */
[----:B------:R-:W-:-:S02]  /*a260*/  F2FP.F16.F32.PACK_AB R4, R26, R21 ;  /* 0x000000151a04723e */ /* 0x000fc400000000ff */
[----:B------:R-:W-:Y:S01]  /*a270*/  FFMA R42, R41, R42, R42 ;  /* 0x0000002a292a7223 */ /* 0x000fe2000000002a */
[----:B------:R-:W-:Y:S01]  /*a280*/  FFMA R48, R39, R48, R48 ;  /* 0x0000003027307223 */ /* 0x000fe20000000030 */
[----:B------:R-:W-:Y:S02]  /*a290*/  HADD2.F32 R39, -RZ, R6.H1_H1 ;  /* 0x30000006ff277230 */ /* 0x000fe40000004100 */
[----:B------:R-:W-:Y:S01]  /*a2a0*/  FMUL R6, R93, R87 ;  /* 0x000000575d067220 */ /* 0x000fe20000400000 */
[--C-:B------:R-:W-:Y:S01]  /*a2b0*/  HADD2.F32 R41, -RZ, R7.reuse.H0_H0 ;  /* 0x20000007ff297230 */ /* 0x100fe20000004100 */
[----:B------:R-:W2:Y:S01]  /*a2c0*/  @P4 MUFU.EX2 R43, R42 ;  /* 0x0000002a002b4308 */ /* 0x000ea20000000800 */
[----:B------:R-:W-:Y:S02]  /*a2d0*/  HADD2.F32 R7, -RZ, R7.H1_H1 ;  /* 0x30000007ff077230 */ /* 0x000fe40000004100 */
[C---:B------:R-:W-:Y:S01]  /*a2e0*/  FFMA R85, R94.reuse, R39, R85 ;  /* 0x000000275e557223 */ /* 0x040fe20000000055 */
[----:B------:R-:W-:-:S03]  /*a2f0*/  FFMA R86, R94, R41, R86 ;  /* 0x000000295e567223 */ /* 0x000fc60000000056 */
[----:B------:R-:W-:Y:S01]  /*a300*/  FMUL R49, R85, 0.70710676908493041992 ;  /* 0x3f3504f355317820 */ /* 0x000fe20000400000 */
[----:B------:R-:W-:Y:S01]  /*a310*/  FFMA R46, R94, R7, R6 ;  /* 0x000000075e2e7223 */ /* 0x000fe20000000006 */
[----:B------:R-:W3:Y:S01]  /*a320*/  @P5 MUFU.EX2 R44, R48 ;  /* 0x00000030002c5308 */ /* 0x000ee20000000800 */
[----:B-1----:R-:W-:Y:S01]  /*a330*/  @P3 FADD R38, -R38, 1 ;  /* 0x3f80000026263421 */ /* 0x002fe20000000100 */
[----:B------:R-:W-:Y:S01]  /*a340*/  FMUL R6, R49, R49 ;  /* 0x0000003131067220 */ /* 0x000fe20000400000 */
[----:B------:R-:W-:Y:S01]  /*a350*/  FMUL R51, R86, 0.70710676908493041992 ;  /* 0x3f3504f356337820 */ /* 0x000fe20000400000 */
[----:B------:R-:W-:Y:S02]  /*a360*/  FMUL R53, R46, 0.70710676908493041992 ;  /* 0x3f3504f32e357820 */ /* 0x000fe40000400000 */
[----:B------:R-:W-:Y:S01]  /*a370*/  @P3 LOP3.LUT R40, R38, 0x80000000, R55, 0xb8, !PT ;  /* 0x8000000026283812 */ /* 0x000fe200078eb837 */
[----:B------:R-:W-:Y:S01]  /*a380*/  FMUL R38, R51, R51 ;  /* 0x0000003333267220 */ /* 0x000fe20000400000 */
[----:B------:R-:W-:Y:S01]  /*a390*/  FSETP.GE.AND P3, PT, |R49|, 1.0029599666595458984, PT ;  /* 0x3f8060fe3100780b */ /* 0x000fe20003f66200 */
[----:B--2---:R-:W-:-:S02]  /*a3a0*/  @P4 FADD R43, -R43, 1 ;  /* 0x3f8000002b2b4421 */ /* 0x004fc40000000100 */
[----:B------:R-:W-:Y:S01]  /*a3b0*/  FADD R40, R40, 1 ;  /* 0x3f80000028287421 */ /* 0x000fe20000000000 */
[----:B------:R-:W-:Y:S02]  /*a3c0*/  FSEL R6, |R49|, R6, P3 ;  /* 0x0000000631067208 */ /* 0x000fe40001800200 */
[----:B------:R-:W-:Y:S02]  /*a3d0*/  @P4 LOP3.LUT R42, R43, 0x80000000, R54, 0xb8, !PT ;  /* 0x800000002b2a4812 */ /* 0x000fe400078eb836 */
[----:B------:R-:W-:Y:S01]  /*a3e0*/  FSEL R7, R0, 8.4834944573231041431e-05, P3 ;  /* 0x38b1e96a00077808 */ /* 0x000fe20001800000 */
[----:B---3--:R-:W-:Y:S01]  /*a3f0*/  @P5 FADD R44, -R44, 1 ;  /* 0x3f8000002c2c5421 */ /* 0x008fe20000000100 */
[----:B------:R-:W-:Y:S01]  /*a400*/  FSEL R39, -R3, -0.00082130916416645050049, P3 ;  /* 0xba574d2003277808 */ /* 0x000fe20001800100 */
[----:B------:R-:W-:Y:S01]  /*a410*/  FADD R42, R42, 1 ;  /* 0x3f8000002a2a7421 */ /* 0x000fe20000000000 */
[----:B------:R-:W-:Y:S02]  /*a420*/  FSETP.GE.AND P4, PT, |R51|, 1.0029599666595458984, PT ;  /* 0x3f8060fe3300780b */ /* 0x000fe40003f86200 */
[----:B------:R-:W-:Y:S01]  /*a430*/  @P5 LOP3.LUT R48, R44, 0x80000000, R57, 0xb8, !PT ;  /* 0x800000002c305812 */ /* 0x000fe200078eb839 */
[C---:B------:R-:W-:Y:S01]  /*a440*/  FMUL R44, R53.reuse, R53 ;  /* 0x00000035352c7220 */ /* 0x040fe20000400000 */
[----:B------:R-:W-:Y:S01]  /*a450*/  FSETP.GE.AND P5, PT, |R53|, 1.0029599666595458984, PT ;  /* 0x3f8060fe3500780b */ /* 0x000fe20003fa6200 */
[----:B------:R-:W-:Y:S01]  /*a460*/  FFMA R7, R6, R7, R39 ;  /* 0x0000000706077223 */ /* 0x000fe20000000027 */
[----:B------:R-:W-:Y:S01]  /*a470*/  FSEL R38, |R51|, R38, P4 ;  /* 0x0000002633267208 */ /* 0x000fe20002000200 */
[----:B------:R-:W-:Y:S01]  /*a480*/  FADD R48, R48, 1 ;  /* 0x3f80000030307421 */ /* 0x000fe20000000000 */
[----:B------:R-:W-:-:S02]  /*a490*/  FSEL R41, R0, 8.4834944573231041431e-05, P4 ;  /* 0x38b1e96a00297808 */ /* 0x000fc40002000000 */
[C---:B------:R-:W-:Y:S01]  /*a4a0*/  FSEL R43, -R3.reuse, -0.00082130916416645050049, P4 ;  /* 0xba574d20032b7808 */ /* 0x040fe20002000100 */
[----:B------:R-:W-:Y:S01]  /*a4b0*/  FMUL R48, R48, R5 ;  /* 0x0000000530307220 */ /* 0x000fe20000400000 */
[----:B------:R-:W-:Y:S02]  /*a4c0*/  FSEL R39, R0, 8.4834944573231041431e-05, P5 ;  /* 0x38b1e96a00277808 */ /* 0x000fe40002800000 */
[----:B------:R-:W-:Y:S01]  /*a4d0*/  FSEL R45, -R3, -0.00082130916416645050049, P5 ;  /* 0xba574d20032d7808 */ /* 0x000fe20002800100 */
[----:B------:R-:W-:Y:S01]  /*a4e0*/  FFMA R41, R38, R41, R43 ;  /* 0x0000002926297223 */ /* 0x000fe2000000002b */
[----:B------:R-:W-:Y:S02]  /*a4f0*/  FSEL R44, |R53|, R44, P5 ;  /* 0x0000002c352c7208 */ /* 0x000fe40002800200 */
        /* <DEDUP_REMOVED lines=9> */
[C---:B------:R-:W-:Y:S01]  /*a590*/  FSEL R43, -R13.reuse, -0.026868773624300956726, P4 ;  /* 0xbcdc1be70d2b7808 */ /* 0x040fe20002000100 */
        /* <DEDUP_REMOVED lines=20> */
[C---:B------:R-:W-:Y:S01]  /*a6e0*/  FFMA R15, R44.reuse, R41, R15 ;  /* 0x000000292c0f7223 */ /* 0x040fe2000000000f */
[----:B------:R-:W-:Y:S01]  /*a6f0*/  FSEL R0, -|R49|, R49, P3 ;  /* 0x0000003131007208 */ /* 0x000fe20001800300 */
[----:B------:R-:W-:Y:S01]  /*a700*/  FFMA R12, R7, R12, R12 ;  /* 0x0000000c070c7223 */ /* 0x000fe2000000000c */
[----:B------:R-:W-:Y:S01]  /*a710*/  FSEL R14, -|R53|, R53, P5 ;  /* 0x00000035350e7208 */ /* 0x000fe20002800300 */
[----:B------:R-:W-:Y:S01]  /*a720*/  FFMA R15, R44, R15, R20 ;  /* 0x0000000f2c0f7223 */ /* 0x000fe20000000014 */
[----:B------:R-:W-:Y:S01]  /*a730*/  FMUL R13, R28, R9 ;  /* 0x000000091c0d7220 */ /* 0x000fe20000400000 */
[----:B------:R-:W-:Y:S01]  /*a740*/  FFMA R6, R3, R0, R0 ;  /* 0x0000000003067223 */ /* 0x000fe20000000000 */
[----:B------:R-:W-:Y:S01]  /*a750*/  FMUL R9, R46, 0.5 ;  /* 0x3f0000002e097820 */ /* 0x000fe20000400000 */
[----:B------:R-:W1:Y:S01]  /*a760*/  @P4 MUFU.EX2 R3, R12 ;  /* 0x0000000c00034308 */ /* 0x000e620000000800 */
[----:B------:R-:W-:Y:S01]  /*a770*/  FFMA R14, R15, R14, R14 ;  /* 0x0000000e0f0e7223 */ /* 0x000fe2000000000e */
[----:B------:R-:W-:-:S06]  /*a780*/  F2FP.F16.F32.PACK_AB R5, R13, R8 ;  /* 0x000000080d05723e */ /* 0x000fcc00000000ff */
[----:B------:R-:W2:Y:S08]  /*a790*/  @P5 MUFU.EX2 R7, R14 ;  /* 0x0000000e00075308 */ /* 0x000eb00000000800 */
[----:B------:R-:W3:Y:S01]  /*a7a0*/  @P3 MUFU.EX2 R0, R6 ;  /* 0x0000000600003308 */ /* 0x000ee20000000800 */
[----:B-1----:R-:W-:-:S05]  /*a7b0*/  @P4 FADD R3, -R3, 1 ;  /* 0x3f80000003034421 */ /* 0x002fca0000000100 */
[----:B------:R-:W-:Y:S01]  /*a7c0*/  @P4 LOP3.LUT R12, R3, 0x80000000, R51, 0xb8, !PT ;  /* 0x80000000030c4812 */ /* 0x000fe200078eb833 */
[----:B------:R-:W-:Y:S01]  /*a7d0*/  FMUL R3, R34, 0.5 ;  /* 0x3f00000022037820 */ /* 0x000fe20000400000 */
[----:B--2---:R-:W-:-:S03]  /*a7e0*/  @P5 FADD R7, -R7, 1 ;  /* 0x3f80000007075421 */ /* 0x004fc60000000100 */
[----:B------:R-:W-:Y:S01]  /*a7f0*/  FMUL R15, R36, R3 ;  /* 0x00000003240f7220 */ /* 0x000fe20000400000 */
[----:B------:R-:W-:Y:S01]  /*a800*/  FMUL R3, R50, 0.5 ;  /* 0x3f00000032037820 */ /* 0x000fe20000400000 */
[----:B------:R-:W-:Y:S01]  /*a810*/  FADD R12, R12, 1 ;  /* 0x3f8000000c0c7421 */ /* 0x000fe20000000000 */
[----:B------:R-:W-:Y:S01]  /*a820*/  @P5 LOP3.LUT R14, R7, 0x80000000, R53, 0xb8, !PT ;  /* 0x80000000070e5812 */ /* 0x000fe200078eb835 */
[----:B------:R-:W-:Y:S01]  /*a830*/  FMUL R7, R52, 0.5 ;  /* 0x3f00000034077820 */ /* 0x000fe20000400000 */
[----:B------:R-:W-:Y:S01]  /*a840*/  FMUL R40, R40, R3 ;  /* 0x0000000328287220 */ /* 0x000fe20000400000 */
[----:B---3--:R-:W-:Y:S01]  /*a850*/  @P3 FADD R0, -R0, 1 ;  /* 0x3f80000000003421 */ /* 0x008fe20000000100 */
[----:B------:R-:W-:Y:S01]  /*a860*/  FMUL R3, R85, 0.5 ;  /* 0x3f00000055037820 */ /* 0x000fe20000400000 */
[----:B------:R-:W-:-:S03]  /*a870*/  FADD R14, R14, 1 ;  /* 0x3f8000000e0e7421 */ /* 0x000fc60000000000 */
[----:B------:R-:W-:Y:S01]  /*a880*/  @P3 LOP3.LUT R6, R0, 0x80000000, R49, 0xb8, !PT ;  /* 0x8000000000063812 */ /* 0x000fe200078eb831 */
[----:B------:R-:W-:Y:S01]  /*a890*/  FMUL R0, R11, 0.5 ;  /* 0x3f0000000b007820 */ /* 0x000fe20000400000 */
[----:B------:R-:W-:Y:S01]  /*a8a0*/  FMUL R11, R42, R7 ;  /* 0x000000072a0b7220 */ /* 0x000fe20000400000 */
[----:B------:R-:W-:Y:S01]  /*a8b0*/  FMUL R7, R86, 0.5 ;  /* 0x3f00000056077820 */ /* 0x000fe20000400000 */
[----:B------:R-:W-:Y:S01]  /*a8c0*/  FMUL R9, R14, R9 ;  /* 0x000000090e097220 */ /* 0x000fe20000400000 */
[----:B------:R-:W-:Y:S01]  /*a8d0*/  FADD R6, R6, 1 ;  /* 0x3f80000006067421 */ /* 0x000fe20000000000 */
[----:B------:R-:W-:Y:S01]  /*a8e0*/  FMUL R0, R37, R0 ;  /* 0x0000000025007220 */ /* 0x000fe20000400000 */
[----:B------:R-:W-:Y:S01]  /*a8f0*/  FMUL R20, R12, R7 ;  /* 0x000000070c147220 */ /* 0x000fe20000400000 */
[----:B------:R-:W-:Y:S01]  /*a900*/  F2FP.F16.F32.PACK_AB R7, R15, R30 ;  /* 0x0000001e0f07723e */ /* 0x000fe200000000ff */
[----:B------:R-:W-:Y:S01]  /*a910*/  FMUL R3, R6, R3 ;  /* 0x0000000306037220 */ /* 0x000fe20000400000 */
[----:B------:R-:W-:-:S02]  /*a920*/  F2FP.F16.F32.PACK_AB R6, R29, R10 ;  /* 0x0000000a1d06723e */ /* 0x000fc400000000ff */
[----:B------:R-:W-:Y:S02]  /*a930*/  F2FP.F16.F32.PACK_AB R12, R0, R35 ;  /* 0x00000023000c723e */ /* 0x000fe400000000ff */
[----:B------:R-:W-:Y:S01]  /*a940*/  F2FP.F16.F32.PACK_AB R13, R11, R40 ;  /* 0x000000280b0d723e */ /* 0x000fe200000000ff */
[----:B------:R1:W-:Y:S01]  /*a950*/  STSM.16.M88.4 [R22+0x6200], R4 ;  /* 0x0062000416007844 */ /* 0x0003e20000000200 */
[----:B------:R-:W-:Y:S02]  /*a960*/  F2FP.F16.F32.PACK_AB R14, R3, R48 ;  /* 0x00000030030e723e */ /* 0x000fe400000000ff */
        /* <DEDUP_REMOVED lines=19> */
.L_x_87:
[----:B------:R-:W-:Y:S05]  /*aaa0*/  BSYNC B0 ;  /* 0x0000000000007941 */ /* 0x000fea0003800000 */
.L_x_86:
[----:B------:R-:W-:Y:S06]  /*aab0*/  BAR.SYNC.DEFER_BLOCKING 0x1, 0x100 ;  /* 0x0044000000007b1d */ /* 0x000fec0000010000 */
[----:B------:R-:W-:Y:S04]  /*aac0*/  BSSY B0, `(.L_x_88) ;  /* 0x0000009000007945 */ /* 0x000fe80003800000 */
[----:B------:R-:W-:Y:S05]  /*aad0*/  @P0 BRA `(.L_x_89) ;  /* 0x00000000001c0947 */ /* 0x000fea0003800000 */
[----:B------:R-:W-:-:S13]  /*aae0*/  ISETP.NE.AND P0, PT, R111, 0x3, PT ;  /* 0x000000036f00780c */ /* 0x000fda0003f05270 */
[----:B------:R-:W-:Y:S05]  /*aaf0*/  @!P0 BRA `(.L_x_90) ;  /* 0x0000000000048947 */ /* 0x000fea0003800000 */
[----:B------:R-:W-:Y:S01]  /*ab00*/  BPT.TRAP 0x1 ;  /* 0x000000040000795c */ /* 0x000fe20000300000 */
.L_x_90:
[----:B------:R-:W-:-:S04]  /*ab10*/  ULEA UR4, UR40, UR51, 0x3 ;  /* 0x0000003328047291 */ /* 0x000fc8000f8e183f */
[----:B------:R-:W-:-:S04]  /*ab20*/  UIADD3 UR4, UR4, 0x80, URZ ;  /* 0x0000008004047890 */ /* 0x000fc8000fffe03f */
[----:B------:R-:W-:-:S09]  /*ab30*/  UPRMT UR4, UR50, 0x654, UR4 ;  /* 0x0000065432047896 */ /* 0x000fd20008000004 */
[----:B------:R-:W-:Y:S03]  /*ab40*/  SYNCS.ARRIVE.TRANS64.RED.A1T0 RZ, [UR4], RZ ;  /* 0x000000ffffff79a7 */ /* 0x000fe60008100404 */
.L_x_89:
[----:B------:R-:W-:Y:S05]  /*ab50*/  BSYNC B0 ;  /* 0x0000000000007941 */ /* 0x000fea0003800000 */
.L_x_88:
[----:B------:R-:W-:Y:S01]  /*ab60*/  IADD3 R16, P0, R16, UR38, RZ ;  /* 0x0000002610107c10 */ /* 0x000fe2000ff1e0ff */
[----:B------:R-:W-:Y:S01]  /*ab70*/  ULDC.64 UR4, c[0x0][0x8f8] ;  /* 0x00023e0000047ab9 */ /* 0x000fe20000000a00 */
[----:B------:R-:W-:Y:S01]  /*ab80*/  UIADD3 UR40, UR40, 0x1, URZ ;  /* 0x0000000128287890 */ /* 0x000fe2000fffe03f */
[----:B------:R-:W-:Y:S01]  /*ab90*/  PRMT R0, RZ, 0x7610, R0 ;  /* 0x00007610ff007816 */ /* 0x000fe20000000000 */
[----:B------:R-:W-:Y:S01]  /*aba0*/  UMOV UR47, 0xffffffff ;  /* 0xffffffff002f7882 */ /* 0x000fe20000000000 */
[----:B------:R-:W-:Y:S01]  /*abb0*/  IADD3.X R17, R17, UR37, RZ, P0, !PT ;  /* 0x0000002511117c10 */ /* 0x000fe200087fe4ff */
[----:B------:R-:W-:Y:S01]  /*abc0*/  UISETP.NE.AND UP0, UPT, UR40, 0x4, UPT ;  /* 0x000000042800788c */ /* 0x000fe2000bf05270 */
[----:B------:R-:W-:Y:S01]  /*abd0*/  ISETP.GE.U32.AND P0, PT, R16, UR4, PT ;  /* 0x0000000410007c0c */ /* 0x000fe2000bf06070 */
[----:B-1----:R-:W-:Y:S01]  /*abe0*/  IMAD.MOV.U32 R22, RZ, RZ, -0x1 ;  /* 0xffffffffff167424 */ /* 0x002fe200078e00ff */
[----:B------:R-:W-:Y:S01]  /*abf0*/  MOV R100, 0xffffffff ;  /* 0xffffffff00647802 */ /* 0x000fe20000000f00 */
[----:B------:R-:W-:Y:S01]  /*ac00*/  USEL UR40, UR40, URZ, UP0 ;  /* 0x0000003f28287287 */ /* 0x000fe20008000000 */
[----:B------:R-:W-:-:S13]  /*ac10*/  ISETP.GE.U32.AND.EX P0, PT, R17, UR5, PT, P0 ;  /* 0x0000000511007c0c */ /* 0x000fda000bf06100 */
[----:B------:R-:W-:Y:S05]  /*ac20*/  @P0 BRA `(.L_x_91) ;  /* 0x00000004004c0947 */ /* 0x000fea0003800000 */
[----:B------:R-:W1:Y:S01]  /*ac30*/  LDC.64 R10, c[0x0][0x8d0] ;  /* 0x00023400ff0a7b82 */ /* 0x000e620000000a00 */
[----:B------:R-:W2:Y:S01]  /*ac40*/  S2R R12, SR_CTAID.X ;  /* 0x00000000000c7919 */ /* 0x000ea20000002500 */
[----:B------:R-:W-:Y:S02]  /*ac50*/  IMAD.MOV.U32 R8, RZ, RZ, R16 ;  /* 0x000000ffff087224 */ /* 0x000fe400078e0010 */
[----:B------:R-:W-:Y:S01]  /*ac60*/  IMAD.MOV.U32 R9, RZ, RZ, R17 ;  /* 0x000000ffff097224 */ /* 0x000fe200078e0011 */
[----:B------:R-:W3:Y:S03]  /*ac70*/  S2R R20, SR_CTAID.Y ;  /* 0x0000000000147919 */ /* 0x000ee60000002600 */
[----:B------:R-:W4:Y:S08]  /*ac80*/  LDC R0, c[0x0][0x8d8] ;  /* 0x00023600ff007b82 */ /* 0x000f300000000800 */
[----:B------:R-:W2:Y:S01]  /*ac90*/  LDC.64 R14, c[0x0][0x8c8] ;  /* 0x00023200ff0e7b82 */ /* 0x000ea20000000a00 */
[----:B-1----:R-:W-:-:S04]  /*aca0*/  ISETP.NE.U32.AND P0, PT, R10, RZ, PT ;  /* 0x000000ff0a00720c */ /* 0x002fc80003f05070 */
[----:B------:R-:W-:-:S13]  /*acb0*/  ISETP.NE.AND.EX P0, PT, R11, RZ, PT, P0 ;  /* 0x000000ff0b00720c */ /* 0x000fda0003f05300 */
[----:B--234-:R-:W-:Y:S05]  /*acc0*/  @!P0 BRA `(.L_x_92) ;  /* 0x0000000000288947 */ /* 0x01cfea0003800000 */
[----:B------:R-:W1:Y:S02]  /*acd0*/  LDC R3, c[0x0][0x8dc] ;  /* 0x00023700ff037b82 */ /* 0x000e640000000800 */
[----:B-1----:R-:W-:-:S04]  /*ace0*/  IADD3 R3, P0, R16, R3, RZ ;  /* 0x0000000310037210 */ /* 0x002fc80007f1e0ff */
        /* <DEDUP_REMOVED lines=8> */
.L_x_92:
[-CC-:B------:R-:W-:Y:S01]  /*ad70*/  SHF.R.U64 R29, R8, R0.reuse, R9.reuse ;  /* 0x00000000081d7219 */ /* 0x180fe20000001209 */
[----:B------:R-:W1:Y:S01]  /*ad80*/  LDC.64 R24, c[0x0][0x8e8] ;  /* 0x00023a00ff187b82 */ /* 0x000e620000000a00 */
[----:B------:R-:W-:Y:S01]  /*ad90*/  SHF.R.U32.HI R0, RZ, R0, R9 ;  /* 0x00000000ff007219 */ /* 0x000fe20000011609 */
[----:B------:R-:W-:Y:S01]  /*ada0*/  ULDC UR4, c[0x0][0x150] ;  /* 0x0000540000047ab9 */ /* 0x000fe20000000800 */
[----:B------:R-:W-:Y:S02]  /*adb0*/  IADD3 R3, P0, RZ, -R29, RZ ;  /* 0x8000001dff037210 */ /* 0x000fe40007f1e0ff */
[----:B------:R-:W-:Y:S02]  /*adc0*/  I2FP.F32.U32 R7, R12 ;  /* 0x0000000c00077245 */ /* 0x000fe40000201000 */
[----:B------:R-:W-:Y:S01]  /*add0*/  IADD3.X R5, RZ, ~R0, RZ, P0, !PT ;  /* 0x80000000ff057210 */ /* 0x000fe200007fe4ff */
[----:B------:R-:W2:Y:S02]  /*ade0*/  LDC R6, c[0x0][0x8c0] ;  /* 0x00023000ff067b82 */ /* 0x000ea40000000800 */
[----:B------:R-:W-:Y:S01]  /*adf0*/  FMUL R7, R7, UR4 ;  /* 0x0000000407077c20 */ /* 0x000fe20008400000 */
[----:B------:R-:W-:Y:S01]  /*ae00*/  ULDC UR4, c[0x0][0x154] ;  /* 0x0000550000047ab9 */ /* 0x000fe20000000800 */
[----:B------:R-:W-:-:S02]  /*ae10*/  IMAD R0, R5, R14, RZ ;  /* 0x0000000e05007224 */ /* 0x000fc400078e02ff */
[C---:B------:R-:W-:Y:S02]  /*ae20*/  IMAD.WIDE.U32 R4, R3.reuse, R14, R16 ;  /* 0x0000000e03047225 */ /* 0x040fe400078e0010 */
[----:B------:R-:W3:Y:S01]  /*ae30*/  LDC R11, c[0x0][0x8b0] ;  /* 0x00022c00ff0b7b82 */ /* 0x000ee20000000800 */
[----:B------:R-:W4:Y:S01]  /*ae40*/  F2I.U32.TRUNC.NTZ R7, R7 ;  /* 0x0000000700077305 */ /* 0x000f22000020f000 */
[----:B------:R-:W-:-:S04]  /*ae50*/  IMAD R3, R3, R15, R0 ;  /* 0x0000000f03037224 */ /* 0x000fc800078e0200 */
[----:B------:R-:W-:Y:S01]  /*ae60*/  IMAD.IADD R3, R5, 0x1, R3 ;  /* 0x0000000105037824 */ /* 0x000fe200078e0203 */
[----:B------:R-:W-:Y:S01]  /*ae70*/  I2FP.F32.U32 R5, R20 ;  /* 0x0000001400057245 */ /* 0x000fe20000201000 */
[----:B------:R-:W5:Y:S01]  /*ae80*/  LDC R8, c[0x0][0x900] ;  /* 0x00024000ff087b82 */ /* 0x000f620000000800 */
[----:B-1----:R-:W-:-:S04]  /*ae90*/  ISETP.NE.U32.AND P0, PT, R24, RZ, PT ;  /* 0x000000ff1800720c */ /* 0x002fc80003f05070 */
[----:B------:R-:W-:-:S03]  /*aea0*/  ISETP.NE.AND.EX P0, PT, R25, RZ, PT, P0 ;  /* 0x000000ff1900720c */ /* 0x000fc60003f05300 */
[----:B------:R-:W1:Y:S01]  /*aeb0*/  LDC R9, c[0x0][0x144] ;  /* 0x00005100ff097b82 */ /* 0x000e620000000800 */
[-C--:B--2---:R-:W-:Y:S01]  /*aec0*/  SHF.R.U32.HI R0, RZ, R6.reuse, R3 ;  /* 0x00000006ff007219 */ /* 0x084fe20000011603 */
[----:B----4-:R-:W-:Y:S01]  /*aed0*/  IMAD.MOV R7, RZ, RZ, -R7 ;  /* 0x000000ffff077224 */ /* 0x010fe200078e0a07 */
[----:B------:R-:W-:Y:S01]  /*aee0*/  SHF.R.U64 R13, R4, R6, R3 ;  /* 0x00000006040d7219 */ /* 0x000fe20000001203 */
[----:B------:R-:W-:-:S04]  /*aef0*/  FMUL R6, R5, UR4 ;  /* 0x0000000405067c20 */ /* 0x000fc80008400000 */
[----:B------:R-:W2:Y:S01]  /*af00*/  LDC R21, c[0x0][0x148] ;  /* 0x00005200ff157b82 */ /* 0x000ea20000000800 */
[-CC-:B---3--:R-:W-:Y:S02]  /*af10*/  SHF.R.U64 R10, R13, R11.reuse, R0.reuse ;  /* 0x0000000b0d0a7219 */ /* 0x188fe40000001200 */
[----:B------:R-:W-:Y:S02]  /*af20*/  SHF.R.U32.HI R3, RZ, R11, R0 ;  /* 0x0000000bff037219 */ /* 0x000fe40000011600 */
[----:B------:R3:W4:Y:S03]  /*af30*/  F2I.U32.TRUNC.NTZ R0, R6 ;  /* 0x0000000600007305 */ /* 0x000726000020f000 */
[----:B------:R-:W2:Y:S01]  /*af40*/  LDC R14, c[0x0][0x8f0] ;  /* 0x00023c00ff0e7b82 */ /* 0x000ea20000000800 */
[-CC-:B-----5:R-:W-:Y:S02]  /*af50*/  SHF.R.U64 R15, R10, R8.reuse, R3.reuse ;  /* 0x000000080a0f7219 */ /* 0x1a0fe40000001203 */
[----:B------:R-:W-:-:S02]  /*af60*/  SHF.R.U32.HI R5, RZ, R8, R3 ;  /* 0x00000008ff057219 */ /* 0x000fc40000011603 */
[----:B------:R-:W-:-:S03]  /*af70*/  MOV R4, R15 ;  /* 0x0000000f00047202 */ /* 0x000fc60000000f00 */
[----:B------:R-:W2:Y:S01]  /*af80*/  LDC R26, c[0x0][0x8e0] ;  /* 0x00023800ff1a7b82 */ /* 0x000ea20000000800 */
[----:B-1----:R-:W-:-:S07]  /*af90*/  IMAD R23, R9, R7, R12 ;  /* 0x0000000709177224 */ /* 0x002fce00078e020c */
[----:B------:R-:W1:Y:S08]  /*afa0*/  LDC R27, c[0x0][0x8b8] ;  /* 0x00022e00ff1b7b82 */ /* 0x000e700000000800 */
[----:B------:R-:W1:Y:S01]  /*afb0*/  LDC R28, c[0x0][0x8a8] ;  /* 0x00022a00ff1c7b82 */ /* 0x000e620000000800 */
[----:B---34-:R-:W-:Y:S05]  /*afc0*/  @!P0 BRA `(.L_x_93) ;  /* 0x0000000000288947 */ /* 0x018fea0003800000 */
[----:B------:R-:W3:Y:S02]  /*afd0*/  LDC R4, c[0x0][0x8f4] ;  /* 0x00023d00ff047b82 */ /* 0x000ee40000000800 */
[----:B---3--:R-:W-:-:S05]  /*afe0*/  IADD3 R3, P0, R15, R4, RZ ;  /* 0x000000040f037210 */ /* 0x008fca0007f1e0ff */
[----:B------:R-:W-:-:S04]  /*aff0*/  IMAD.X R11, RZ, RZ, R5, P0 ;  /* 0x000000ffff0b7224 */ /* 0x000fc800000e0605 */
[----:B------:R-:W-:-:S04]  /*b000*/  IMAD.WIDE.U32 R4, R11, R24, RZ ;  /* 0x000000180b047225 */ /* 0x000fc800078e00ff */
[----:B------:R-:W-:-:S04]  /*b010*/  IMAD.WIDE.U32 R6, P0, R3, R25, R4 ;  /* 0x0000001903067225 */ /* 0x000fc80007800004 */
[----:B------:R-:W-:Y:S01]  /*b020*/  IMAD.WIDE.U32 R4, R3, R24, RZ ;  /* 0x0000001803047225 */ /* 0x000fe200078e00ff */
[----:B------:R-:W-:-:S03]  /*b030*/  MOV R8, R7 ;  /* 0x0000000700087202 */ /* 0x000fc60000000f00 */
[----:B------:R-:W-:Y:S01]  /*b040*/  IMAD.X R9, RZ, RZ, RZ, P0 ;  /* 0x000000ffff097224 */ /* 0x000fe200000e06ff */
[----:B------:R-:W-:-:S05]  /*b050*/  IADD3 RZ, P0, R5, R6, RZ ;  /* 0x0000000605ff7210 */ /* 0x000fca0007f1e0ff */
[----:B------:R-:W-:-:S08]  /*b060*/  IMAD.WIDE.U32.X R4, R11, R25, R8, P0 ;  /* 0x000000190b047225 */ /* 0x000fd000000e0408 */
.L_x_93:
[----:B------:R-:W-:Y:S02]  /*b070*/  ISETP.NE.AND P0, PT, R2, 0x1, PT ;  /* 0x000000010200780c */ /* 0x000fe40003f05270 */
[----:B--2---:R-:W-:Y:S01]  /*b080*/  SHF.R.U64 R3, R4, R14, R5 ;  /* 0x0000000e04037219 */ /* 0x004fe20000001205 */
[----:B------:R-:W-:Y:S01]  /*b090*/  IMAD.MOV R5, RZ, RZ, -R0 ;  /* 0x000000ffff057224 */ /* 0x000fe200078e0a00 */
[----:B------:R-:W-:Y:S02]  /*b0a0*/  LOP3.LUT R0, R10, R99, RZ, 0xc0, !PT ;  /* 0x000000630a007212 */ /* 0x000fe400078ec0ff */
[----:B------:R-:W-:Y:S01]  /*b0b0*/  R2UR UR47, R29 ;  /* 0x000000001d2f72ca */ /* 0x000fe200000e0000 */
[----:B------:R-:W-:Y:S02]  /*b0c0*/  IMAD.MOV R4, RZ, RZ, -R3 ;  /* 0x000000ffff047224 */ /* 0x000fe400078e0a03 */
[----:B------:R-:W-:Y:S01]  /*b0d0*/  IMAD R22, R91, R3, R0 ;  /* 0x000000035b167224 */ /* 0x000fe200078e0200 */
[----:B------:R-:W-:Y:S01]  /*b0e0*/  LOP3.LUT R3, R13, R98, RZ, 0xc0, !PT ;  /* 0x000000620d037212 */ /* 0x000fe200078ec0ff */
[----:B------:R-:W-:-:S02]  /*b0f0*/  IMAD R0, R4, R26, R15 ;  /* 0x0000001a04007224 */ /* 0x000fc400078e020f */
[----:B------:R-:W-:Y:S02]  /*b100*/  @P0 IMAD R23, R21, R5, R20 ;  /* 0x0000000515170224 */ /* 0x000fe400078e0214 */
[----:B-1----:R-:W-:Y:S01]  /*b110*/  IMAD R3, R0, R28, R3 ;  /* 0x0000001c00037224 */ /* 0x002fe200078e0203 */
[----:B------:R-:W-:Y:S01]  /*b120*/  MOV R0, 0x1 ;  /* 0x0000000100007802 */ /* 0x000fe20000000f00 */
[----:B------:R-:W-:-:S05]  /*b130*/  IMAD R22, R22, R27, R23 ;  /* 0x0000001b16167224 */ /* 0x000fca00078e0217 */
[----:B------:R-:W-:Y:S02]  /*b140*/  SEL R100, R3, R22, !P0 ;  /* 0x0000001603647207 */ /* 0x000fe40004000000 */
[----:B------:R-:W-:-:S07]  /*b150*/  SEL R22, R22, R3, !P0 ;  /* 0x0000000316167207 */ /* 0x000fce0004000000 */
.L_x_91:
[----:B------:R-:W-:Y:S01]  /*b160*/  LOP3.LUT P0, RZ, R0, 0xff, RZ, 0xc0, !PT ;  /* 0x000000ff00ff7812 */ /* 0x000fe2000780c0ff */
[----:B------:R-:W-:Y:S02]  /*b170*/  UIMAD.WIDE.U32 UR4, UR43, -0x55555555, URZ ;  /* 0xaaaaaaab2b0478a5 */ /* 0x000fe4000f8e003f */
[----:B------:R-:W-:Y:S02]  /*b180*/  UIADD3 UR41, UR41, 0x4, URZ ;  /* 0x0000000429297890 */ /* 0x000fe4000fffe03f */
[----:B------:R-:W-:-:S04]  /*b190*/  USHF.R.U32.HI UR4, URZ, 0x2, UR5 ;  /* 0x000000023f047899 */ /* 0x000fc80008011605 */
[----:B------:R-:W-:-:S04]  /*b1a0*/  UIMAD UR43, UR4, -0x6, UR43 ;  /* 0xfffffffa042b78a4 */ /* 0x000fc8000f8e022b */
[----:B------:R-:W-:Y:S08]  /*b1b0*/  @P0 BRA `(.L_x_94) ;  /* 0xffffff6400cc0947 */ /* 0x000ff0000383ffff */
[----:B------:R-:W-:-:S13]  /*b1c0*/  PLOP3.LUT P0, PT, PT, PT, PT, 0x8, 0x0 ;  /* 0x000000000000781c */ /* 0x000fda0003f0e170 */
.L_x_22:
[----:B------:R-:W-:Y:S05]  /*b1d0*/  @P0 BRA `(.L_x_14) ;  /* 0x0000002800c40947 */ /* 0x000fea0003800000 */
[----:B------:R-:W-:Y:S01]  /*b1e0*/  ULDC.64 UR6, c[0x0][0x588] ;  /* 0x0001620000067ab9 */ /* 0x000fe20000000a00 */
[----:B------:R-:W-:Y:S01]  /*b1f0*/  ISETP.NE.AND.EX P1, PT, R114, RZ, PT, P1 ;  /* 0x000000ff7200720c */ /* 0x000fe20003f25310 */
[----:B------:R-:W-:-:S04]  /*b200*/  DEPBAR.LE SB0, 0x0 ;  /* 0x000080000000791a */ /* 0x000fc80000000000 */
[----:B------:R-:W-:Y:S01]  /*b210*/  ISETP.NE.U32.AND P0, PT, RZ, UR6, PT ;  /* 0x00000006ff007c0c */ /* 0x000fe2000bf05070 */
[----:B------:R-:W-:Y:S03]  /*b220*/  BSSY B0, `(.L_x_95) ;  /* 0x0000014000007945 */ /* 0x000fe60003800000 */
[----:B------:R-:W-:-:S13]  /*b230*/  ISETP.NE.AND.EX P0, PT, RZ, UR7, PT, P0 ;  /* 0x00000007ff007c0c */ /* 0x000fda000bf05300 */
[----:B------:R-:W-:Y:S05]  /*b240*/  @P0 BRA P1, `(.L_x_96) ;  /* 0x0000000000440947 */ /* 0x000fea0000800000 */
[----:B------:R-:W-:-:S04]  /*b250*/  ISETP.NE.U32.AND P0, PT, R113, RZ, PT ;  /* 0x000000ff7100720c */ /* 0x000fc80003f05070 */
[----:B------:R-:W-:-:S13]  /*b260*/  ISETP.NE.AND.EX P0, PT, R114, RZ, PT, P0 ;  /* 0x000000ff7200720c */ /* 0x000fda0003f05300 */
[----:B------:R-:W-:Y:S05]  /*b270*/  @!P0 BRA `(.L_x_97) ;  /* 0x00000000002c8947 */ /* 0x000fea0003800000 */
[----:B------:R-:W-:-:S13]  /*b280*/  LOP3.LUT P0, RZ, R90, 0xff, RZ, 0xc0, !PT ;  /* 0x000000ff5aff7812 */ /* 0x000fda000780c0ff */
[----:B------:R-:W-:Y:S05]  /*b290*/  @!P0 BRA `(.L_x_98) ;  /* 0x0000000000108947 */ /* 0x000fea0003800000 */
[----:B-----5:R-:W-:-:S13]  /*b2a0*/  FSETP.NEU.AND P0, PT, R94, RZ, PT ;  /* 0x000000ff5e00720b */ /* 0x020fda0003f0d000 */
[----:B------:R-:W-:Y:S05]  /*b2b0*/  @!P0 BREAK B0 ;  /* 0x0000000000008942 */ /* 0x000fea0003800000 */
[----:B------:R-:W-:Y:S05]  /*b2c0*/  @P0 BRA `(.L_x_96) ;  /* 0x0000000000240947 */ /* 0x000fea0003800000 */
[----:B------:R-:W-:Y:S05]  /*b2d0*/  BRA `(.L_x_14) ;  /* 0x0000002800847947 */ /* 0x000fea0003800000 */
.L_x_98:
[----:B------:R-:W-:-:S04]  /*b2e0*/  ISETP.NE.U32.AND P0, PT, RZ, UR6, PT ;  /* 0x00000006ff007c0c */ /* 0x000fc8000bf05070 */
[----:B------:R-:W-:-:S13]  /*b2f0*/  ISETP.NE.AND.EX P0, PT, RZ, UR7, PT, P0 ;  /* 0x00000007ff007c0c */ /* 0x000fda000bf05300 */
[----:B------:R-:W-:Y:S05]  /*b300*/  @!P0 BREAK B0 ;  /* 0x0000000000008942 */ /* 0x000fea0003800000 */
[----:B------:R-:W-:Y:S05]  /*b310*/  @P0 BRA `(.L_x_96) ;  /* 0x0000000000100947 */ /* 0x000fea0003800000 */
[----:B------:R-:W-:Y:S05]  /*b320*/  BRA `(.L_x_14) ;  /* 0x0000002800707947 */ /* 0x000fea0003800000 */
.L_x_97:
[----:B-----5:R-:W-:-:S13]  /*b330*/  FSETP.NEU.AND P0, PT, R94, RZ, PT ;  /* 0x000000ff5e00720b */ /* 0x020fda0003f0d000 */
[----:B------:R-:W-:Y:S05]  /*b340*/  @!P0 BREAK B0 ;  /* 0x0000000000008942 */ /* 0x000fea0003800000 */
[----:B------:R-:W-:Y:S05]  /*b350*/  @!P0 BRA `(.L_x_14) ;  /* 0x0000002800648947 */ /* 0x000fea0003800000 */
.L_x_96:
[----:B-1----:R-:W-:Y:S05]  /*b360*/  BSYNC B0 ;  /* 0x0000000000007941 */ /* 0x002fea0003800000 */
.L_x_95:
[----:B------:R-:W-:-:S04]  /*b370*/  LOP3.LUT R18, R18, 0x1, RZ, 0xfc, !PT ;  /* 0x0000000112127812 */ /* 0x000fc800078efcff */
[----:B------:R-:W-:-:S13]  /*b380*/  ISETP.NE.AND P0, PT, R18, 0x3, PT ;  /* 0x000000031200780c */ /* 0x000fda0003f05270 */
[----:B------:R-:W-:Y:S05]  /*b390*/  @!P0 BRA `(.L_x_99) ;  /* 0x0000000000048947 */ /* 0x000fea0003800000 */
[----:B------:R-:W-:Y:S01]  /*b3a0*/  BPT.TRAP 0x1 ;  /* 0x000000040000795c */ /* 0x000fe20000300000 */
.L_x_99:
[----:B------:R-:W1:Y:S01]  /*b3b0*/  S2UR UR5, SR_CgaCtaId ;  /* 0x00000000000579c3 */ /* 0x000e620000008800 */
[----:B------:R-:W-:Y:S02]  /*b3c0*/  UMOV UR4, 0x400 ;  /* 0x0000040000047882 */ /* 0x000fe40000000000 */
[----:B-1----:R-:W-:-:S04]  /*b3d0*/  ULEA UR4, UR5, UR4, 0x18 ;  /* 0x0000000405047291 */ /* 0x002fc8000f8ec03f */
[----:B------:R-:W-:-:S04]  /*b3e0*/  ULEA UR4, UR40, UR4, 0x3 ;  /* 0x0000000428047291 */ /* 0x000fc8000f8e183f */
[----:B------:R-:W-:-:S04]  /*b3f0*/  UIADD3 UR4, UR4, 0x80, URZ ;  /* 0x0000008004047890 */ /* 0x000fc8000fffe03f */
[----:B------:R-:W-:-:S09]  /*b400*/  UPRMT UR4, UR5, 0x654, UR4 ;  /* 0x0000065405047896 */ /* 0x000fd20008000004 */
[----:B------:R-:W-:Y:S01]  /*b410*/  SYNCS.ARRIVE.TRANS64.RED.A1T0 RZ, [UR4], RZ ;  /* 0x000000ffffff79a7 */ /* 0x000fe20008100404 */
[----:B------:R-:W-:Y:S05]  /*b420*/  BRA `(.L_x_14) ;  /* 0x0000002800307947 */ /* 0x000fea0003800000 */
.L_x_13:
[----:B------:R-:W-:Y:S01]  /*b430*/  ULDC.64 UR4, c[0x0][0x8f8] ;  /* 0x00023e0000047ab9 */ /* 0x000fe20000000a00 */
[----:B------:R-:W-:Y:S01]  /*b440*/  PRMT R10, RZ, 0x7610, R10 ;  /* 0x00007610ff0a7816 */ /* 0x000fe2000000000a */
[----:B------:R-:W-:Y:S01]  /*b450*/  IMAD.MOV.U32 R22, RZ, RZ, -0x1 ;  /* 0xffffffffff167424 */ /* 0x000fe200078e00ff */
[----:B------:R-:W-:Y:S01]  /*b460*/  ISETP.GE.U32.AND P1, PT, R16, UR4, PT ;  /* 0x0000000410007c0c */ /* 0x000fe2000bf26070 */
[----:B------:R-:W-:Y:S01]  /*b470*/  IMAD.MOV.U32 R21, RZ, RZ, -0x1 ;  /* 0xffffffffff157424 */ /* 0x000fe200078e00ff */
[----:B------:R-:W-:Y:S02]  /*b480*/  MOV R20, 0xffffffff ;  /* 0xffffffff00147802 */ /* 0x000fe40000000f00 */
[----:B------:R-:W-:-:S13]  /*b490*/  ISETP.GE.U32.AND.EX P1, PT, R17, UR5, PT, P1 ;  /* 0x0000000511007c0c */ /* 0x000fda000bf26110 */
        /* <DEDUP_REMOVED lines=19> */
.L_x_101:
[----:B------:R-:W2:Y:S01]  /*b5d0*/  LDC.64 R30, c[0x0][0x8e8] ;  /* 0x00023a00ff1e7b82 */ /* 0x000ea20000000a00 */
[-CC-:B------:R-:W-:Y:S02]  /*b5e0*/  SHF.R.U64 R24, R14, R22.reuse, R15.reuse ;  /* 0x000000160e187219 */ /* 0x180fe4000000120f */
[----:B------:R-:W-:Y:S02]  /*b5f0*/  SHF.R.U32.HI R10, RZ, R22, R15 ;  /* 0x00000016ff0a7219 */ /* 0x000fe4000001160f */
[----:B------:R-:W-:Y:S02]  /*b600*/  IADD3 R13, P1, RZ, -R24, RZ ;  /* 0x80000018ff0d7210 */ /* 0x000fe40007f3e0ff */
[----:B------:R-:W-:Y:S01]  /*b610*/  MOV R32, 0x1 ;  /* 0x0000000100207802 */ /* 0x000fe20000000f00 */
[----:B------:R-:W3:Y:S01]  /*b620*/  LDC R14, c[0x0][0x8c0] ;  /* 0x00023000ff0e7b82 */ /* 0x000ee20000000800 */
[----:B------:R-:W-:-:S05]  /*b630*/  IADD3.X R11, RZ, ~R10, RZ, P1, !PT ;  /* 0x8000000aff0b7210 */ /* 0x000fca0000ffe4ff */
[-C--:B------:R-:W-:Y:S02]  /*b640*/  IMAD R12, R11, R26.reuse, RZ ;  /* 0x0000001a0b0c7224 */ /* 0x080fe400078e02ff */
[----:B------:R-:W4:Y:S01]  /*b650*/  LDC R22, c[0x0][0x8b0] ;  /* 0x00022c00ff167b82 */ /* 0x000f220000000800 */
[----:B------:R-:W-:-:S04]  /*b660*/  IMAD.WIDE.U32 R10, R13, R26, R16 ;  /* 0x0000001a0d0a7225 */ /* 0x000fc800078e0010 */
[----:B------:R-:W-:Y:S02]  /*b670*/  IMAD R13, R13, R27, R12 ;  /* 0x0000001b0d0d7224 */ /* 0x000fe400078e020c */
[----:B------:R-:W-:Y:S01]  /*b680*/  IMAD.MOV.U32 R12, RZ, RZ, -0x1 ;  /* 0xffffffffff0c7424 */ /* 0x000fe200078e00ff */
[----:B------:R-:W5:Y:S01]  /*b690*/  LDC R29, c[0x0][0x900] ;  /* 0x00024000ff1d7b82 */ /* 0x000f620000000800 */
[----:B------:R-:W-:Y:S01]  /*b6a0*/  IMAD.IADD R11, R11, 0x1, R13 ;  /* 0x000000010b0b7824 */ /* 0x000fe200078e020d */
[----:B--2---:R-:W-:-:S04]  /*b6b0*/  ISETP.NE.U32.AND P1, PT, R30, RZ, PT ;  /* 0x000000ff1e00720c */ /* 0x004fc80003f25070 */
[----:B------:R-:W-:Y:S02]  /*b6c0*/  ISETP.NE.AND.EX P1, PT, R31, RZ, PT, P1 ;  /* 0x000000ff1f00720c */ /* 0x000fe40003f25310 */
        /* <DEDUP_REMOVED lines=24> */
.L_x_102:
[----:B------:R-:W-:Y:S01]  /*b850*/  ISETP.NE.AND P1, PT, R2, 0x1, PT ;  /* 0x000000010200780c */ /* 0x000fe20003f25270 */
[----:B--2---:R-:W-:Y:S01]  /*b860*/  VIADD R13, R26, 0xffffffff ;  /* 0xffffffff1a0d7836 */ /* 0x004fe20000000000 */
[----:B---3--:R-:W-:Y:S02]  /*b870*/  SHF.R.U64 R10, R10, R27, R11 ;  /* 0x0000001b0a0a7219 */ /* 0x008fe4000000120b */
[----:B------:R-:W-:Y:S02]  /*b880*/  SHF.L.U32 R32, R32, R29, RZ ;  /* 0x0000001d20207219 */ /* 0x000fe400000006ff */
[----:B------:R-:W-:Y:S02]  /*b890*/  LOP3.LUT R7, R25, R34, RZ, 0xc0, !PT ;  /* 0x0000002219077212 */ /* 0x000fe400078ec0ff */
[----:B------:R-:W-:-:S03]  /*b8a0*/  IADD3 R11, -R10, RZ, RZ ;  /* 0x000000ff0a0b7210 */ /* 0x000fc60007ffe1ff */
[----:B------:R-:W-:Y:S02]  /*b8b0*/  IMAD R7, R32, R10, R7 ;  /* 0x0000000a20077224 */ /* 0x000fe400078e0207 */
[----:B------:R-:W-:Y:S01]  /*b8c0*/  @P1 IMAD R8, R9, R23, R6 ;  /* 0x0000001709081224 */ /* 0x000fe200078e0206 */
[----:B------:R-:W-:Y:S01]  /*b8d0*/  LOP3.LUT R9, R20, R13, RZ, 0xc0, !PT ;  /* 0x0000000d14097212 */ /* 0x000fe200078ec0ff */
[----:B----4-:R-:W-:Y:S02]  /*b8e0*/  IMAD R6, R11, R28, R22 ;  /* 0x0000001c0b067224 */ /* 0x010fe400078e0216 */
[----:B-1----:R-:W-:Y:S02]  /*b8f0*/  IMAD R8, R7, R33, R8 ;  /* 0x0000002107087224 */ /* 0x002fe400078e0208 */
[----:B------:R-:W-:Y:S02]  /*b900*/  IMAD R7, R6, R26, R9 ;  /* 0x0000001a06077224 */ /* 0x000fe400078e0209 */
[----:B------:R-:W-:-:S02]  /*b910*/  IMAD.MOV.U32 R10, RZ, RZ, 0x1 ;  /* 0x00000001ff0a7424 */ /* 0x000fc400078e00ff */
[----:B------:R-:W-:Y:S01]  /*b920*/  IMAD.MOV.U32 R20, RZ, RZ, R24 ;  /* 0x000000ffff147224 */ /* 0x000fe200078e0018 */
[----:B------:R-:W-:Y:S02]  /*b930*/  SEL R21, R7, R8, !P1 ;  /* 0x0000000807157207 */ /* 0x000fe40004800000 */
[----:B------:R-:W-:-:S07]  /*b940*/  SEL R22, R8, R7, !P1 ;  /* 0x0000000708167207 */ /* 0x000fce0004800000 */
.L_x_100:
[----:B------:R-:W-:-:S08]  /*b950*/  NOP ;  /* 0x0000000000007918 */ /* 0x000fd00000000000 */
[----:B------:R-:W2:-:S00]  /*b960*/  USETMAXREG.DEALLOC.CTAPOOL 0x28 ;  /* 0x00000028000079c8 */ /* 0x000e8000080e0500 */
[----:B--2---:R-:W-:-:S13]  /*b970*/  ISETP.NE.AND P1, PT, R3, 0x1, PT ;  /* 0x000000010300780c */ /* 0x004fda0003f25270 */
[----:B------:R-:W-:Y:S05]  /*b980*/  @!P1 BRA `(.L_x_14) ;  /* 0x0000002000d89947 */ /* 0x000fea0003800000 */
[----:B------:R-:W-:Y:S05]  /*b990*/  @!P4 BRA `(.L_x_103) ;  /* 0x0000001000acc947 */ /* 0x000fea0003800000 */
[----:B------:R-:W-:-:S13]  /*b9a0*/  ISETP.NE.OR P0, PT, R3, 0x2, P0 ;  /* 0x000000020300780c */ /* 0x000fda0000705670 */
[----:B------:R-:W-:Y:S05]  /*b9b0*/  @P0 BRA `(.L_x_14) ;  /* 0x0000002000cc0947 */ /* 0x000fea0003800000 */
[----:B------:R-:W-:-:S13]  /*b9c0*/  LOP3.LUT P1, RZ, R10, 0xff, RZ, 0xc0, !PT ;  /* 0x000000ff0aff7812 */ /* 0x000fda000782c0ff */
[----:B------:R-:W-:Y:S05]  /*b9d0*/  @!P1 BRA `(.L_x_104) ;  /* 0x0000000000189947 */ /* 0x000fea0003800000 */
[----:B------:R-:W-:Y:S01]  /*b9e0*/  UMOV UR4, 0x400 ;  /* 0x0000040000047882 */ /* 0x000fe20000000000 */
[----:B------:R-:W-:Y:S01]  /*b9f0*/  MOV R0, RZ ;  /* 0x000000ff00007202 */ /* 0x000fe20000000f00 */
[----:B-1----:R-:W-:-:S03]  /*ba00*/  ULEA UR4, UR36, UR4, 0x18 ;  /* 0x0000000424047291 */ /* 0x002fc6000f8ec03f */
[----:B------:R-:W-:-:S06]  /*ba10*/  SHF.L.U32 R0, R0, 0x1f, RZ ;  /* 0x0000001f00007819 */ /* 0x000fcc00000006ff */
[----:B------:R-:W1:Y:S02]  /*ba20*/  SYNCS.PHASECHK.TRANS64.TRYWAIT P0, [UR4+0xa8], R0 ;  /* 0x0000a800ff0075a7 */ /* 0x000e640008000144 */
[----:B-1----:R-:W-:Y:S05]  /*ba30*/  @!P0 BRA `(.L_x_105) ;  /* 0x0000002400348947 */ /* 0x002fea0003800000 */
.L_x_104:
[----:B-1----:R-:W-:Y:S01]  /*ba40*/  PRMT R0, RZ, 0x7610, R0 ;  /* 0x00007610ff007816 */ /* 0x002fe20000000000 */
[----:B------:R-:W-:Y:S06]  /*ba50*/  @P3 BRA `(.L_x_106) ;  /* 0x0000000000243947 */ /* 0x000fec0003800000 */
[----:B------:R-:W-:Y:S02]  /*ba60*/  ULDC.64 UR4, c[0x0][0x588] ;  /* 0x0001620000047ab9 */ /* 0x000fe40000000a00 */
[----:B------:R-:W-:-:S04]  /*ba70*/  ISETP.NE.U32.AND P0, PT, RZ, UR4, PT ;  /* 0x00000004ff007c0c */ /* 0x000fc8000bf05070 */
[----:B------:R-:W-:-:S13]  /*ba80*/  ISETP.NE.AND.EX P0, PT, RZ, UR5, PT, P0 ;  /* 0x00000005ff007c0c */ /* 0x000fda000bf05300 */
[----:B------:R-:W-:Y:S05]  /*ba90*/  @!P0 BRA `(.L_x_107) ;  /* 0x00000000000c8947 */ /* 0x000fea0003800000 */
[----:B------:R1:W5:Y:S01]  /*baa0*/  LDG.E R3, desc[UR52][R4.64] ;  /* 0x0000003404037981 */ /* 0x000362000c1e1900 */
[----:B------:R-:W-:Y:S01]  /*bab0*/  IMAD.MOV.U32 R0, RZ, RZ, 0x1 ;  /* 0x00000001ff007424 */ /* 0x000fe200078e00ff */
[----:B------:R-:W-:Y:S06]  /*bac0*/  BRA `(.L_x_106) ;  /* 0x0000000000087947 */ /* 0x000fec0003800000 */
.L_x_107:
[----:B------:R-:W2:Y:S01]  /*bad0*/  LDC R3, c[0x0][0x580] ;  /* 0x00016000ff037b82 */ /* 0x000ea20000000800 */
[----:B------:R-:W-:-:S07]  /*bae0*/  IMAD.MOV.U32 R0, RZ, RZ, 0x1 ;  /* 0x00000001ff007424 */ /* 0x000fce00078e00ff */
.L_x_106:
[----:B------:R-:W-:Y:S01]  /*baf0*/  MOV R8, 0x1 ;  /* 0x0000000100087802 */ /* 0x000fe20000000f00 */
[----:B------:R-:W-:Y:S06]  /*bb00*/  @!P1 BRA `(.L_x_108) ;  /* 0x0000000c00e09947 */ /* 0x000fec0003800000 */
[----:B------:R-:W3:Y:S01]  /*bb10*/  LDC R9, c[0x0][0x900] ;  /* 0x00024000ff097b82 */ /* 0x000ee20000000800 */
[----:B-1----:R-:W-:Y:S01]  /*bb20*/  IMAD.MOV.U32 R4, RZ, RZ, -0x1 ;  /* 0xffffffffff047424 */ /* 0x002fe200078e00ff */
[----:B------:R-:W-:Y:S01]  /*bb30*/  LOP3.LUT R10, R18, 0x2, RZ, 0xfc, !PT ;  /* 0x00000002120a7812 */ /* 0x000fe200078efcff */
[----:B------:R-:W-:Y:S01]  /*bb40*/  IMAD.MOV.U32 R6, RZ, RZ, 0x1 ;  /* 0x00000001ff067424 */ /* 0x000fe200078e00ff */
[----:B------:R-:W-:Y:S01]  /*bb50*/  MOV R8, 0x1 ;  /* 0x0000000100087802 */ /* 0x000fe20000000f00 */
[----:B------:R-:W-:Y:S01]  /*bb60*/  ULDC.64 UR6, c[0x0][0x198] ;  /* 0x0000660000067ab9 */ /* 0x000fe20000000a00 */
[----:B------:R-:W-:Y:S01]  /*bb70*/  ULDC.64 UR14, c[0x0][0x588] ;  /* 0x00016200000e7ab9 */ /* 0x000fe20000000a00 */
[----:B------:R-:W-:Y:S01]  /*bb80*/  ULDC.64 UR22, c[0x0][0x8f8] ;  /* 0x00023e0000167ab9 */ /* 0x000fe20000000a00 */
[----:B------:R-:W1:Y:S01]  /*bb90*/  LDC R11, c[0x0][0x8a8] ;  /* 0x00022a00ff0b7b82 */ /* 0x000e620000000800 */
[----:B------:R-:W-:Y:S01]  /*bba0*/  ULDC.64 UR24, c[0x0][0x590] ;  /* 0x0001640000187ab9 */ /* 0x000fe20000000a00 */
[----:B---3--:R-:W-:-:S02]  /*bbb0*/  SHF.L.U32 R4, R4, R9, RZ ;  /* 0x0000000904047219 */ /* 0x008fc400000006ff */
[----:B------:R-:W-:Y:S02]  /*bbc0*/  SHF.L.U32 R9, R6, R9, RZ ;  /* 0x0000000906097219 */ /* 0x000fe400000006ff */
[----:B------:R-:W-:Y:S01]  /*bbd0*/  LOP3.LUT R12, RZ, R4, RZ, 0x33, !PT ;  /* 0x00000004ff0c7212 */ /* 0x000fe200078e33ff */
[----:B-1----:R-:W-:-:S07]  /*bbe0*/  VIADD R11, R11, 0xffffffff ;  /* 0xffffffff0b0b7836 */ /* 0x002fce0000000000 */
.L_x_140:
[----:B------:R-:W-:Y:S02]  /*bbf0*/  ISETP.NE.U32.AND P0, PT, RZ, UR24, PT ;  /* 0x00000018ff007c0c */ /* 0x000fe4000bf05070 */
[----:B------:R-:W-:Y:S02]  /*bc00*/  R2UR UR19, R22 ;  /* 0x00000000161372ca */ /* 0x000fe400000e0000 */
[----:B------:R-:W-:Y:S02]  /*bc10*/  R2UR UR18, R21 ;  /* 0x00000000151272ca */ /* 0x000fe400000e0000 */
[----:B------:R-:W-:-:S09]  /*bc20*/  ISETP.NE.AND.EX P0, PT, RZ, UR25, PT, P0 ;  /* 0x00000019ff007c0c */ /* 0x000fd2000bf05300 */
[----:B------:R-:W-:Y:S02]  /*bc30*/  USHF.L.U32 UR19, UR19, 0x7, URZ ;  /* 0x0000000713137899 */ /* 0x000fe4000800063f */
[----:B------:R-:W-:Y:S02]  /*bc40*/  USHF.L.U32 UR18, UR18, 0x7, URZ ;  /* 0x0000000712127899 */ /* 0x000fe4000800063f */
[----:B--234-:R-:W-:Y:S10]  /*bc50*/  @!P0 BRA `(.L_x_109) ;  /* 0x00000000002c8947 */ /* 0x01cff40003800000 */
[----:B------:R-:W-:-:S04]  /*bc60*/  ISETP.NE.U32.AND P1, PT, RZ, UR14, PT ;  /* 0x0000000eff007c0c */ /* 0x000fc8000bf25070 */
[----:B------:R-:W-:-:S13]  /*bc70*/  ISETP.NE.AND.EX P1, PT, RZ, UR15, PT, P1 ;  /* 0x0000000fff007c0c */ /* 0x000fda000bf25310 */
[----:B------:R-:W-:Y:S05]  /*bc80*/  @!P1 BRA `(.L_x_110) ;  /* 0x0000000000189947 */ /* 0x000fea0003800000 */
[----:B------:R-:W1:Y:S01]  /*bc90*/  LDC.64 R4, c[0x0][0x588] ;  /* 0x00016200ff047b82 */ /* 0x000e620000000a00 */
[----:B--2--5:R-:W-:-:S04]  /*bca0*/  IMAD R3, R20, UR24, RZ ;  /* 0x0000001814037c24 */ /* 0x024fc8000f8e02ff */
[----:B-1----:R-:W-:-:S05]  /*bcb0*/  IMAD.WIDE R4, R3, 0x4, R4 ;  /* 0x0000000403047825 */ /* 0x002fca00078e0204 */
[----:B------:R1:W5:Y:S01]  /*bcc0*/  LDG.E R3, desc[UR52][R4.64] ;  /* 0x0000003404037981 */ /* 0x000362000c1e1900 */
[----:B------:R-:W-:Y:S01]  /*bcd0*/  IMAD.MOV.U32 R0, RZ, RZ, 0x1 ;  /* 0x00000001ff007424 */ /* 0x000fe200078e00ff */
[----:B------:R-:W-:Y:S06]  /*bce0*/  BRA `(.L_x_109) ;  /* 0x0000000000087947 */ /* 0x000fec0003800000 */
.L_x_110:
[----:B--2--5:R-:W3:Y:S01]  /*bcf0*/  LDC R3, c[0x0][0x580] ;  /* 0x00016000ff037b82 */ /* 0x024ee20000000800 */
[----:B------:R-:W-:-:S07]  /*bd00*/  MOV R0, 0x1 ;  /* 0x0000000100007802 */ /* 0x000fce0000000f00 */
.L_x_109:
[----:B------:R-:W-:Y:S05]  /*bd10*/  @!P0 BRA `(.L_x_111) ;  /* 0x00000000001c8947 */ /* 0x000fea0003800000 */
[----:B------:R-:W-:-:S13]  /*bd20*/  LOP3.LUT P2, RZ, R0, 0xff, RZ, 0xc0, !PT ;  /* 0x000000ff00ff7812 */ /* 0x000fda000784c0ff */
[----:B-1----:R-:W1:Y:S02]  /*bd30*/  @!P2 LDC.64 R4, c[0x0][0x588] ;  /* 0x00016200ff04ab82 */ /* 0x002e640000000a00 */
[----:B-1----:R-:W-:-:S04]  /*bd40*/  @!P2 ISETP.NE.U32.AND P0, PT, R4, RZ, PT ;  /* 0x000000ff0400a20c */ /* 0x002fc80003f05070 */
[----:B------:R-:W-:Y:S02]  /*bd50*/  @!P2 ISETP.NE.AND.EX P1, PT, R5, RZ, PT, P0 ;  /* 0x000000ff0500a20c */ /* 0x000fe40003f25300 */
[----:B--23-5:R-:W-:Y:S02]  /*bd60*/  @P2 FSETP.EQ.AND P0, PT, R3, RZ, PT ;  /* 0x000000ff0300220b */ /* 0x02cfe40003f02000 */
[----:B------:R-:W-:Y:S01]  /*bd70*/  @!P2 PLOP3.LUT P0, PT, P1, PT, PT, 0x8, 0x0 ;  /* 0x000000000000a81c */ /* 0x000fe20000f0e170 */
[----:B------:R-:W-:-:S12]  /*bd80*/  BRA `(.L_x_112) ;  /* 0x0000000000047947 */ /* 0x000fd80003800000 */
.L_x_111:
[----:B--23-5:R-:W-:-:S13]  /*bd90*/  FSETP.EQ.AND P0, PT, R3, RZ, PT ;  /* 0x000000ff0300720b */ /* 0x02cfda0003f02000 */
.L_x_112:
[----:B------:R-:W-:Y:S02]  /*bda0*/  ISETP.NE.AND P2, PT, R10, 0x3, PT ;  /* 0x000000030a00780c */ /* 0x000fe40003f45270 */
[----:B------:R-:W-:-:S04]  /*bdb0*/  ELECT P1, URZ, PT ;  /* 0x00000000003f782f */ /* 0x000fc80003820000 */
[----:B------:R-:W-:-:S07]  /*bdc0*/  PLOP3.LUT P0, PT, P1, P0, PT, 0x20, 0x0 ;  /* 0x000000000000781c */ /* 0x000fce0000f00470 */
[----:B------:R-:W-:Y:S06]  /*bdd0*/  @!P2 BRA `(.L_x_113) ;  /* 0x000000000004a947 */ /* 0x000fec0003800000 */
[----:B------:R-:W-:Y:S01]  /*bde0*/  BPT.TRAP 0x1 ;  /* 0x000000040000795c */ /* 0x000fe20000300000 */
.L_x_113:
[----:B------:R-:W2:Y:S01]  /*bdf0*/  S2UR UR36, SR_CgaCtaId ;  /* 0x00000000002479c3 */ /* 0x000ea20000008800 */
[----:B------:R-:W-:Y:S01]  /*be00*/  UMOV UR4, 0x400 ;  /* 0x0000040000047882 */ /* 0x000fe20000000000 */
[----:B-1----:R-:W-:Y:S01]  /*be10*/  SHF.L.U32 R4, R8, 0x1f, RZ ;  /* 0x0000001f08047819 */ /* 0x002fe200000006ff */
[----:B--2---:R-:W-:-:S09]  /*be20*/  ULEA UR5, UR36, UR4, 0x18 ;  /* 0x0000000424057291 */ /* 0x004fd2000f8ec03f */
[----:B------:R-:W1:Y:S02]  /*be30*/  SYNCS.PHASECHK.TRANS64.TRYWAIT P1, [UR5+0x80], R4 ;  /* 0x00008004ff0075a7 */ /* 0x000e640008020145 */
[----:B-1----:R-:W-:Y:S05]  /*be40*/  @!P1 BRA `(.L_x_114) ;  /* 0x0000002000489947 */ /* 0x002fea0003800000 */
.L_x_173:
[----:B------:R-:W-:Y:S04]  /*be50*/  BSSY B0, `(.L_x_115) ;  /* 0x000000e000007945 */ /* 0x000fe80003800000 */
[----:B------:R-:W-:Y:S05]  /*be60*/  @!P0 BRA `(.L_x_116) ;  /* 0x0000000000308947 */ /* 0x000fea0003800000 */
[----:B------:R-:W-:Y:S01]  /*be70*/  R2UR UR20, R20 ;  /* 0x00000000141472ca */ /* 0x000fe200000e0000 */
[----:B------:R-:W-:Y:S02]  /*be80*/  UIADD3 UR8, UP0, UR6, 0x3f0, URZ ;  /* 0x000003f006087890 */ /* 0x000fe4000ff1e03f */
[----:B------:R-:W-:Y:S02]  /*be90*/  UIADD3 UR16, UR5, 0x200, URZ ;  /* 0x0000020005107890 */ /* 0x000fe4000fffe03f */
[----:B------:R-:W-:Y:S02]  /*bea0*/  UIADD3 UR17, UR5, 0x60, URZ ;  /* 0x0000006005117890 */ /* 0x000fe4000fffe03f */
[----:B------:R-:W-:Y:S01]  /*beb0*/  UIADD3.X UR9, URZ, UR7, URZ, UP0, !UPT ;  /* 0x000000073f097290 */ /* 0x000fe200087fe43f */
[----:B------:R-:W-:Y:S01]  /*bec0*/  UMOV UR10, 0x0 ;  /* 0x00000000000a7882 */ /* 0x000fe20000000000 */
[----:B------:R-:W-:-:S07]  /*bed0*/  UMOV UR11, 0x10000000 ;  /* 0x10000000000b7882 */ /* 0x000fce0000000000 */
[----:B------:R2:W-:Y:S02]  /*bee0*/  UTMALDG.3D [UR16], [UR8], desc[UR10] ;  /* 0x00000a10080075b4 */ /* 0x0005e40008011000 */
[----:B--2---:R-:W-:Y:S05]  /*bef0*/  @!P2 BRA `(.L_x_117) ;  /* 0x000000000004a947 */ /* 0x004fea0003800000 */
[----:B------:R-:W-:Y:S01]  /*bf00*/  BPT.TRAP 0x1 ;  /* 0x000000040000795c */ /* 0x000fe20000300000 */
.L_x_117:
[----:B-1----:R-:W1:Y:S02]  /*bf10*/  LDC R5, c[0x0][0x800] ;  /* 0x00020000ff057b82 */ /* 0x002e640000000800 */
[----:B-1----:R2:W-:Y:S02]  /*bf20*/  SYNCS.ARRIVE.TRANS64.RED.A0TR RZ, [UR5+0x60], R5 ;  /* 0x00006005ffff79a7 */ /* 0x0025e40008300405 */
.L_x_116:
[----:B------:R-:W-:Y:S05]  /*bf30*/  BSYNC B0 ;  /* 0x0000000000007941 */ /* 0x000fea0003800000 */
.L_x_115:
[----:B------:R-:W-:Y:S05]  /*bf40*/  @!P2 BRA `(.L_x_118) ;  /* 0x000000000004a947 */ /* 0x000fea0003800000 */
[----:B------:R-:W-:Y:S01]  /*bf50*/  BPT.TRAP 0x1 ;  /* 0x000000040000795c */ /* 0x000fe20000300000 */
.L_x_118:
[----:B------:R-:W-:-:S04]  /*bf60*/  UIADD3 UR4, UR5, 0x60, URZ ;  /* 0x0000006005047890 */ /* 0x000fc8000fffe03f */
[----:B------:R-:W-:-:S09]  /*bf70*/  UPRMT UR4, UR36, 0x654, UR4 ;  /* 0x0000065424047896 */ /* 0x000fd20008000004 */
[----:B------:R-:W-:Y:S01]  /*bf80*/  SYNCS.ARRIVE.TRANS64.RED.A1T0 RZ, [UR4], RZ ;  /* 0x000000ffffff79a7 */ /* 0x000fe20008100404 */
[----:B------:R-:W-:Y:S05]  /*bf90*/  @!P2 BRA `(.L_x_119) ;  /* 0x000000000004a947 */ /* 0x000fea0003800000 */
[----:B------:R-:W-:Y:S01]  /*bfa0*/  BPT.TRAP 0x1 ;  /* 0x000000040000795c */ /* 0x000fe20000300000 */
.L_x_119:
[----:B------:R-:W3:Y:S02]  /*bfb0*/  SYNCS.PHASECHK.TRANS64.TRYWAIT P1, [UR5+0x88], R4 ;  /* 0x00008804ff0075a7 */ /* 0x000ee40008020145 */
[----:B---3--:R-:W-:Y:S05]  /*bfc0*/  @!P1 BRA `(.L_x_120) ;  /* 0x0000002000009947 */ /* 0x008fea0003800000 */
.L_x_174:
[----:B------:R-:W-:Y:S04]  /*bfd0*/  BSSY B0, `(.L_x_121) ;  /* 0x0000010000007945 */ /* 0x000fe80003800000 */
[----:B------:R-:W-:Y:S05]  /*bfe0*/  @!P0 BRA `(.L_x_122) ;  /* 0x0000000000388947 */ /* 0x000fea0003800000 */
[----:B------:R-:W-:Y:S01]  /*bff0*/  UIADD3 UR16, UP0, UR6, 0x3f0, URZ ;  /* 0x000003f006107890 */ /* 0x000fe2000ff1e03f */
[----:B------:R-:W-:Y:S01]  /*c000*/  R2UR UR12, R20 ;  /* 0x00000000140c72ca */ /* 0x000fe200000e0000 */
[----:B------:R-:W-:Y:S02]  /*c010*/  UIADD3 UR10, UR18, 0x20, URZ ;  /* 0x00000020120a7890 */ /* 0x000fe4000fffe03f */
[----:B------:R-:W-:Y:S02]  /*c020*/  UIADD3 UR8, UR5, 0x2200, URZ ;  /* 0x0000220005087890 */ /* 0x000fe4000fffe03f */
[----:B------:R-:W-:Y:S02]  /*c030*/  UIADD3 UR9, UR5, 0x68, URZ ;  /* 0x0000006805097890 */ /* 0x000fe4000fffe03f */
[----:B------:R-:W-:Y:S01]  /*c040*/  UIADD3.X UR17, URZ, UR7, URZ, UP0, !UPT ;  /* 0x000000073f117290 */ /* 0x000fe200087fe43f */
[----:B------:R-:W-:Y:S01]  /*c050*/  UMOV UR20, 0x0 ;  /* 0x0000000000147882 */ /* 0x000fe20000000000 */
[----:B------:R-:W-:Y:S01]  /*c060*/  UMOV UR21, 0x10000000 ;  /* 0x1000000000157882 */ /* 0x000fe20000000000 */
[----:B------:R-:W-:-:S06]  /*c070*/  UMOV UR11, UR19 ;  /* 0x00000013000b7c82 */ /* 0x000fcc0008000000 */
[----:B------:R3:W-:Y:S02]  /*c080*/  UTMALDG.3D [UR8], [UR16], desc[UR20] ;  /* 0x00001408100075b4 */ /* 0x0007e40008011000 */
[----:B---3--:R-:W-:Y:S05]  /*c090*/  @!P2 BRA `(.L_x_123) ;  /* 0x000000000004a947 */ /* 0x008fea0003800000 */
[----:B------:R-:W-:Y:S01]  /*c0a0*/  BPT.TRAP 0x1 ;  /* 0x000000040000795c */ /* 0x000fe20000300000 */
.L_x_123:
[----:B-12---:R-:W1:Y:S02]  /*c0b0*/  LDC R5, c[0x0][0x800] ;  /* 0x00020000ff057b82 */ /* 0x006e640000000800 */
[----:B-1----:R3:W-:Y:S02]  /*c0c0*/  SYNCS.ARRIVE.TRANS64.RED.A0TR RZ, [UR5+0x68], R5 ;  /* 0x00006805ffff79a7 */ /* 0x0027e40008300405 */
.L_x_122:
[----:B------:R-:W-:Y:S05]  /*c0d0*/  BSYNC B0 ;  /* 0x0000000000007941 */ /* 0x000fea0003800000 */
.L_x_121:
[----:B------:R-:W-:Y:S05]  /*c0e0*/  @!P2 BRA `(.L_x_124) ;  /* 0x000000000004a947 */ /* 0x000fea0003800000 */
[----:B------:R-:W-:Y:S01]  /*c0f0*/  BPT.TRAP 0x1 ;  /* 0x000000040000795c */ /* 0x000fe20000300000 */
.L_x_124:
[----:B------:R-:W-:-:S04]  /*c100*/  UIADD3 UR4, UR5, 0x68, URZ ;  /* 0x0000006805047890 */ /* 0x000fc8000fffe03f */
[----:B------:R-:W-:-:S09]  /*c110*/  UPRMT UR4, UR36, 0x654, UR4 ;  /* 0x0000065424047896 */ /* 0x000fd20008000004 */
[----:B------:R-:W-:Y:S01]  /*c120*/  SYNCS.ARRIVE.TRANS64.RED.A1T0 RZ, [UR4], RZ ;  /* 0x000000ffffff79a7 */ /* 0x000fe20008100404 */
[----:B------:R-:W-:Y:S05]  /*c130*/  @!P2 BRA `(.L_x_125) ;  /* 0x000000000004a947 */ /* 0x000fea0003800000 */
[----:B------:R-:W-:Y:S01]  /*c140*/  BPT.TRAP 0x1 ;  /* 0x000000040000795c */ /* 0x000fe20000300000 */
.L_x_125:
[----:B------:R-:W4:Y:S02]  /*c150*/  SYNCS.PHASECHK.TRANS64.TRYWAIT P1, [UR5+0x90], R4 ;  /* 0x00009004ff0075a7 */ /* 0x000f240008020145 */
[----:B----4-:R-:W-:Y:S05]  /*c160*/  @!P1 BRA `(.L_x_126) ;  /* 0x0000001c00b09947 */ /* 0x010fea0003800000 */
.L_x_175:
        /* <DEDUP_REMOVED lines=12> */
[----:B----4-:R-:W-:Y:S05]  /*c230*/  @!P2 BRA `(.L_x_129) ;  /* 0x000000000004a947 */ /* 0x010fea0003800000 */
[----:B------:R-:W-:Y:S01]  /*c240*/  BPT.TRAP 0x1 ;  /* 0x000000040000795c */ /* 0x000fe20000300000 */
.L_x_129:
[----:B-123--:R-:W1:Y:S02]  /*c250*/  LDC R5, c[0x0][0x800] ;  /* 0x00020000ff057b82 */ /* 0x00ee640000000800 */
[----:B-1----:R4:W-:Y:S02]  /*c260*/  SYNCS.ARRIVE.TRANS64.RED.A0TR RZ, [UR5+0x70], R5 ;  /* 0x00007005ffff79a7 */ /* 0x0029e40008300405 */
.L_x_128:
[----:B------:R-:W-:Y:S05]  /*c270*/  BSYNC B0 ;  /* 0x0000000000007941 */ /* 0x000fea0003800000 */
.L_x_127:
[----:B------:R-:W-:Y:S05]  /*c280*/  @!P2 BRA `(.L_x_130) ;  /* 0x000000000004a947 */ /* 0x000fea0003800000 */
[----:B------:R-:W-:Y:S01]  /*c290*/  BPT.TRAP 0x1 ;  /* 0x000000040000795c */ /* 0x000fe20000300000 */
.L_x_130:
[----:B------:R-:W-:-:S04]  /*c2a0*/  UIADD3 UR4, UR5, 0x70, URZ ;  /* 0x0000007005047890 */ /* 0x000fc8000fffe03f */
[----:B------:R-:W-:-:S09]  /*c2b0*/  UPRMT UR4, UR36, 0x654, UR4 ;  /* 0x0000065424047896 */ /* 0x000fd20008000004 */
[----:B------:R-:W-:Y:S01]  /*c2c0*/  SYNCS.ARRIVE.TRANS64.RED.A1T0 RZ, [UR4], RZ ;  /* 0x000000ffffff79a7 */ /* 0x000fe20008100404 */
[----:B------:R-:W-:Y:S05]  /*c2d0*/  @!P2 BRA `(.L_x_131) ;  /* 0x000000000004a947 */ /* 0x000fea0003800000 */
[----:B------:R-:W-:Y:S01]  /*c2e0*/  BPT.TRAP 0x1 ;  /* 0x000000040000795c */ /* 0x000fe20000300000 */
.L_x_131:
[----:B------:R-:W5:Y:S02]  /*c2f0*/  SYNCS.PHASECHK.TRANS64.TRYWAIT P1, [UR5+0x98], R4 ;  /* 0x00009804ff0075a7 */ /* 0x000f640008020145 */
[----:B-----5:R-:W-:Y:S05]  /*c300*/  @!P1 BRA `(.L_x_132) ;  /* 0x0000001c00609947 */ /* 0x020fea0003800000 */
.L_x_176:
[----:B------:R-:W-:Y:S04]  /*c310*/  BSSY B0, `(.L_x_133) ;  /* 0x0000010000007945 */ /* 0x000fe80003800000 */
[----:B------:R-:W-:Y:S05]  /*c320*/  @!P0 BRA `(.L_x_134) ;  /* 0x0000000000388947 */ /* 0x000fea0003800000 */
[----:B------:R-:W-:Y:S01]  /*c330*/  R2UR UR12, R20 ;  /* 0x00000000140c72ca */ /* 0x000fe200000e0000 */
[----:B------:R-:W-:Y:S02]  /*c340*/  UIADD3 UR16, UP0, UR6, 0x3f0, URZ ;  /* 0x000003f006107890 */ /* 0x000fe4000ff1e03f */
        /* <DEDUP_REMOVED lines=8> */
[----:B-1----:R-:W-:Y:S05]  /*c3d0*/  @!P2 BRA `(.L_x_135) ;  /* 0x000000000004a947 */ /* 0x002fea0003800000 */
[----:B------:R-:W-:Y:S01]  /*c3e0*/  BPT.TRAP 0x1 ;  /* 0x000000040000795c */ /* 0x000fe20000300000 */
.L_x_135:
[----:B------:R-:W1:Y:S02]  /*c3f0*/  LDC R4, c[0x0][0x800] ;  /* 0x00020000ff047b82 */ /* 0x000e640000000800 */
[----:B-1----:R1:W-:Y:S02]  /*c400*/  SYNCS.ARRIVE.TRANS64.RED.A0TR RZ, [UR5+0x78], R4 ;  /* 0x00007804ffff79a7 */ /* 0x0023e40008300405 */
.L_x_134:
[----:B------:R-:W-:Y:S05]  /*c410*/  BSYNC B0 ;  /* 0x0000000000007941 */ /* 0x000fea0003800000 */
.L_x_133:
[----:B------:R-:W-:Y:S05]  /*c420*/  @!P2 BRA `(.L_x_136) ;  /* 0x000000000004a947 */ /* 0x000fea0003800000 */
[----:B------:R-:W-:Y:S01]  /*c430*/  BPT.TRAP 0x1 ;  /* 0x000000040000795c */ /* 0x000fe20000300000 */
.L_x_136:
[----:B------:R-:W-:Y:S01]  /*c440*/  IADD3 R16, P0, R16, UR38, RZ ;  /* 0x0000002610107c10 */ /* 0x000fe2000ff1e0ff */
[----:B------:R-:W-:Y:S01]  /*c450*/  UIADD3 UR4, UR5, 0x78, URZ ;  /* 0x0000007805047890 */ /* 0x000fe2000fffe03f */
[----:B------:R-:W-:Y:S01]  /*c460*/  LOP3.LUT R8, R8, 0x1, RZ, 0x3c, !PT ;  /* 0x0000000108087812 */ /* 0x000fe200078e3cff */
[----:B------:R-:W-:Y:S01]  /*c470*/  IMAD.MOV.U32 R22, RZ, RZ, -0x1 ;  /* 0xffffffffff167424 */ /* 0x000fe200078e00ff */
[----:B------:R-:W-:Y:S01]  /*c480*/  IADD3.X R17, R17, UR37, RZ, P0, !PT ;  /* 0x0000002511117c10 */ /* 0x000fe200087fe4ff */
[----:B------:R-:W-:Y:S01]  /*c490*/  UPRMT UR4, UR36, 0x654, UR4 ;  /* 0x0000065424047896 */ /* 0x000fe20008000004 */
[----:B------:R-:W-:Y:S01]  /*c4a0*/  ISETP.GE.U32.AND P0, PT, R16, UR22, PT ;  /* 0x0000001610007c0c */ /* 0x000fe2000bf06070 */
[----:B------:R-:W-:Y:S01]  /*c4b0*/  IMAD.MOV.U32 R21, RZ, RZ, -0x1 ;  /* 0xffffffffff157424 */ /* 0x000fe200078e00ff */
[----:B-1----:R-:W-:Y:S02]  /*c4c0*/  PRMT R4, RZ, 0x7610, R4 ;  /* 0x00007610ff047816 */ /* 0x002fe40000000004 */
[----:B------:R-:W-:-:S02]  /*c4d0*/  ISETP.GE.U32.AND.EX P0, PT, R17, UR23, PT, P0 ;  /* 0x0000001711007c0c */ /* 0x000fc4000bf06100 */
[----:B------:R-:W-:Y:S02]  /*c4e0*/  MOV R20, 0xffffffff ;  /* 0xffffffff00147802 */ /* 0x000fe40000000f00 */
[----:B------:R-:W-:Y:S09]  /*c4f0*/  SYNCS.ARRIVE.TRANS64.RED.A1T0 RZ, [UR4], RZ ;  /* 0x000000ffffff79a7 */ /* 0x000ff20008100404 */
[----:B------:R-:W-:Y:S05]  /*c500*/  @P0 BRA `(.L_x_137) ;  /* 0x0000000400580947 */ /* 0x000fea0003800000 */
[----:B------:R-:W1:Y:S01]  /*c510*/  S2R R13, SR_CTAID.X ;  /* 0x00000000000d7919 */ /* 0x000e620000002500 */
[----:B------:R-:W5:Y:S01]  /*c520*/  LDC.64 R14, c[0x0][0x8d0] ;  /* 0x00023400ff0e7b82 */ /* 0x000f620000000a00 */
[----:B------:R-:W-:Y:S01]  /*c530*/  ULDC UR4, c[0x0][0x150] ;  /* 0x0000540000047ab9 */ /* 0x000fe20000000800 */
[----:B------:R-:W-:Y:S01]  /*c540*/  MOV R22, R17 ;  /* 0x0000001100167202 */ /* 0x000fe20000000f00 */
[----:B------:R-:W2:Y:S05]  /*c550*/  S2R R20, SR_CTAID.Y ;  /* 0x0000000000147919 */ /* 0x000eaa0000002600 */
[----:B------:R-:W3:Y:S08]  /*c560*/  LDC R6, c[0x0][0x144] ;  /* 0x00005100ff067b82 */ /* 0x000ef00000000800 */
[----:B------:R-:W3:Y:S01]  /*c570*/  LDC R21, c[0x0][0x8d8] ;  /* 0x00023600ff157b82 */ /* 0x000ee20000000800 */
[----:B-----5:R-:W-:-:S04]  /*c580*/  ISETP.NE.U32.AND P0, PT, R14, RZ, PT ;  /* 0x000000ff0e00720c */ /* 0x020fc80003f05070 */
[----:B------:R-:W-:Y:S02]  /*c590*/  ISETP.NE.AND.EX P0, PT, R15, RZ, PT, P0 ;  /* 0x000000ff0f00720c */ /* 0x000fe40003f05300 */
[----:B-1----:R-:W-:Y:S02]  /*c5a0*/  I2FP.F32.U32 R4, R13 ;  /* 0x0000000d00047245 */ /* 0x002fe40000201000 */
[----:B--2---:R-:W-:-:S03]  /*c5b0*/  I2FP.F32.U32 R23, R20 ;  /* 0x0000001400177245 */ /* 0x004fc60000201000 */
[----:B------:R-:W-:-:S06]  /*c5c0*/  FMUL R4, R4, UR4 ;  /* 0x0000000404047c20 */ /* 0x000fcc0008400000 */
[----:B------:R-:W3:Y:S02]  /*c5d0*/  F2I.U32.TRUNC.NTZ R4, R4 ;  /* 0x0000000400047305 */ /* 0x000ee4000020f000 */
[----:B---34-:R-:W-:-:S04]  /*c5e0*/  IMAD.MOV R5, RZ, RZ, -R4 ;  /* 0x000000ffff057224 */ /* 0x018fc800078e0a04 */
[----:B------:R-:W-:Y:S02]  /*c5f0*/  IMAD R13, R6, R5, R13 ;  /* 0x00000005060d7224 */ /* 0x000fe400078e020d */
[----:B------:R-:W-:Y:S01]  /*c600*/  IMAD.MOV.U32 R6, RZ, RZ, R16 ;  /* 0x000000ffff067224 */ /* 0x000fe200078e0010 */
[----:B------:R-:W-:Y:S06]  /*c610*/  @!P0 BRA `(.L_x_138) ;  /* 0x0000000000308947 */ /* 0x000fec0003800000 */
[----:B------:R-:W1:Y:S02]  /*c620*/  LDC R5, c[0x0][0x8dc] ;  /* 0x00023700ff057b82 */ /* 0x000e640000000800 */
[----:B-1----:R-:W-:-:S05]  /*c630*/  IADD3 R5, P0, R16, R5, RZ ;  /* 0x0000000510057210 */ /* 0x002fca0007f1e0ff */
[----:B------:R-:W-:-:S04]  /*c640*/  IMAD.X R19, RZ, RZ, R17, P0 ;  /* 0x000000ffff137224 */ /* 0x000fc800000e0611 */
[----:B------:R-:W-:-:S04]  /*c650*/  IMAD.WIDE.U32 R6, R19, R14, RZ ;  /* 0x0000000e13067225 */ /* 0x000fc800078e00ff */
[----:B------:R-:W-:-:S04]  /*c660*/  IMAD.WIDE.U32 R6, P0, R5, R15, R6 ;  /* 0x0000000f05067225 */ /* 0x000fc80007800006 */
[----:B------:R-:W-:Y:S01]  /*c670*/  IMAD.WIDE.U32 R4, R5, R14, RZ ;  /* 0x0000000e05047225 */ /* 0x000fe200078e00ff */
[----:B------:R-:W-:-:S04]  /*c680*/  MOV R4, R7 ;  /* 0x0000000700047202 */ /* 0x000fc80000000f00 */
[----:B------:R-:W-:Y:S01]  /*c690*/  IADD3 RZ, P1, R5, R6, RZ ;  /* 0x0000000605ff7210 */ /* 0x000fe20007f3e0ff */
[----:B------:R-:W-:-:S04]  /*c6a0*/  IMAD.X R5, RZ, RZ, RZ, P0 ;  /* 0x000000ffff057224 */ /* 0x000fc800000e06ff */
[----:B------:R-:W-:-:S04]  /*c6b0*/  IMAD.WIDE.U32.X R4, R19, R15, R4, P1 ;  /* 0x0000000f13047225 */ /* 0x000fc800008e0404 */
[----:B------:R-:W-:Y:S02]  /*c6c0*/  IMAD.MOV.U32 R6, RZ, RZ, R4 ;  /* 0x000000ffff067224 */ /* 0x000fe400078e0004 */
[----:B------:R-:W-:-:S07]  /*c6d0*/  IMAD.MOV.U32 R22, RZ, RZ, R5 ;  /* 0x000000ffff167224 */ /* 0x000fce00078e0005 */
.L_x_138:
[----:B------:R-:W-:Y:S01]  /*c6e0*/  ULDC UR4, c[0x0][0x154] ;  /* 0x0000550000047ab9 */ /* 0x000fe20000000800 */
[----:B------:R-:W1:Y:S01]  /*c6f0*/  LDC R7, c[0x0][0x148] ;  /* 0x00005200ff077b82 */ /* 0x000e620000000800 */
[----:B------:R-:W-:Y:S01]  /*c700*/  FMUL R14, R23, UR4 ;  /* 0x00000004170e7c20 */ /* 0x000fe20008400000 */
[----:B------:R-:W-:Y:S02]  /*c710*/  ISETP.NE.AND P2, PT, R2, 0x1, PT ;  /* 0x000000010200780c */ /* 0x000fe40003f45270 */
[-CC-:B------:R-:W-:Y:S02]  /*c720*/  SHF.R.U64 R19, R6, R21.reuse, R22.reuse ;  /* 0x0000001506137219 */ /* 0x180fe40000001216 */
[----:B------:R-:W-:Y:S01]  /*c730*/  SHF.R.U32.HI R21, RZ, R21, R22 ;  /* 0x00000015ff157219 */ /* 0x000fe20000011616 */
[----:B------:R-:W2:Y:S01]  /*c740*/  F2I.U32.TRUNC.NTZ R14, R14 ;  /* 0x0000000e000e7305 */ /* 0x000ea2000020f000 */
[----:B------:R-:W3:Y:S01]  /*c750*/  LDC.64 R4, c[0x0][0x8c8] ;  /* 0x00023200ff047b82 */ /* 0x000ee20000000a00 */
[----:B------:R-:W-:-:S04]  /*c760*/  IADD3 R23, P0, RZ, -R19, RZ ;  /* 0x80000013ff177210 */ /* 0x000fc80007f1e0ff */
[----:B------:R-:W-:-:S03]  /*c770*/  IADD3.X R21, RZ, ~R21, RZ, P0, !PT ;  /* 0x80000015ff157210 */ /* 0x000fc600007fe4ff */
[----:B------:R-:W4:Y:S01]  /*c780*/  LDC R22, c[0x0][0x8c0] ;  /* 0x00023000ff167b82 */ /* 0x000f220000000800 */
[----:B--2---:R-:W-:-:S07]  /*c790*/  IMAD.MOV R15, RZ, RZ, -R14 ;  /* 0x000000ffff0f7224 */ /* 0x004fce00078e0a0e */
[----:B------:R-:W2:Y:S01]  /*c7a0*/  LDC R27, c[0x0][0x900] ;  /* 0x00024000ff1b7b82 */ /* 0x000ea20000000800 */
[----:B-1----:R-:W-:-:S07]  /*c7b0*/  @P2 IMAD R13, R7, R15, R20 ;  /* 0x0000000f070d2224 */ /* 0x002fce00078e0214 */
[----:B------:R-:W1:Y:S01]  /*c7c0*/  LDC.64 R14, c[0x0][0x8e8] ;  /* 0x00023a00ff0e7b82 */ /* 0x000e620000000a00 */
[----:B---3--:R-:W-:-:S04]  /*c7d0*/  IMAD R6, R21, R4, RZ ;  /* 0x0000000415067224 */ /* 0x008fc800078e02ff */
[C---:B------:R-:W-:Y:S02]  /*c7e0*/  IMAD R7, R23.reuse, R5, R6 ;  /* 0x0000000517077224 */ /* 0x040fe400078e0206 */
[----:B------:R-:W-:Y:S01]  /*c7f0*/  IMAD.WIDE.U32 R4, R23, R4, R16 ;  /* 0x0000000417047225 */ /* 0x000fe200078e0010 */
[----:B------:R-:W3:Y:S03]  /*c800*/  LDC R6, c[0x0][0x8b0] ;  /* 0x00022c00ff067b82 */ /* 0x000ee60000000800 */
[----:B------:R-:W-:-:S05]  /*c810*/  IMAD.IADD R5, R5, 0x1, R7 ;  /* 0x0000000105057824 */ /* 0x000fca00078e0207 */
[-CC-:B----4-:R-:W-:Y:S01]  /*c820*/  SHF.R.U64 R26, R4, R22.reuse, R5.reuse ;  /* 0x00000016041a7219 */ /* 0x190fe20000001205 */
[----:B------:R-:W4:Y:S01]  /*c830*/  LDC R25, c[0x0][0x8f0] ;  /* 0x00023c00ff197b82 */ /* 0x000f220000000800 */
[----:B------:R-:W-:Y:S02]  /*c840*/  SHF.R.U32.HI R5, RZ, R22, R5 ;  /* 0x00000016ff057219 */ /* 0x000fe40000011605 */
[----:B-1----:R-:W-:-:S05]  /*c850*/  ISETP.NE.U32.AND P0, PT, R14, RZ, PT ;  /* 0x000000ff0e00720c */ /* 0x002fca0003f05070 */
[----:B------:R-:W1:Y:S01]  /*c860*/  LDC R24, c[0x0][0x8e0] ;  /* 0x00023800ff187b82 */ /* 0x000e620000000800 */
[----:B------:R-:W-:Y:S02]  /*c870*/  ISETP.NE.AND.EX P0, PT, R15, RZ, PT, P0 ;  /* 0x000000ff0f00720c */ /* 0x000fe40003f05300 */
[----:B---3--:R-:W-:-:S05]  /*c880*/  SHF.R.U64 R23, R26, R6, R5 ;  /* 0x000000061a177219 */ /* 0x008fca0000001205 */
[----:B------:R-:W3:Y:S01]  /*c890*/  LDC R22, c[0x0][0x8b8] ;  /* 0x00022e00ff167b82 */ /* 0x000ee20000000800 */
[----:B------:R-:W-:-:S04]  /*c8a0*/  SHF.R.U32.HI R4, RZ, R6, R5 ;  /* 0x00000006ff047219 */ /* 0x000fc80000011605 */
[-CC-:B--2---:R-:W-:Y:S02]  /*c8b0*/  SHF.R.U64 R21, R23, R27.reuse, R4.reuse ;  /* 0x0000001b17157219 */ /* 0x184fe40000001204 */
[----:B------:R-:W-:Y:S01]  /*c8c0*/  SHF.R.U32.HI R27, RZ, R27, R4 ;  /* 0x0000001bff1b7219 */ /* 0x000fe20000011604 */
[----:B------:R-:W2:Y:S01]  /*c8d0*/  LDC R20, c[0x0][0x8a8] ;  /* 0x00022a00ff147b82 */ /* 0x000ea20000000800 */
[----:B------:R-:W-:-:S03]  /*c8e0*/  MOV R4, R21 ;  /* 0x0000001500047202 */ /* 0x000fc60000000f00 */
[----:B------:R-:W-:Y:S01]  /*c8f0*/  IMAD.MOV.U32 R5, RZ, RZ, R27 ;  /* 0x000000ffff057224 */ /* 0x000fe200078e001b */
[----:B----4-:R-:W-:Y:S06]  /*c900*/  @!P0 BRA `(.L_x_139) ;  /* 0x0000000000288947 */ /* 0x010fec0003800000 */
[----:B------:R-:W4:Y:S02]  /*c910*/  LDC R4, c[0x0][0x8f4] ;  /* 0x00023d00ff047b82 */ /* 0x000f240000000800 */
[----:B----4-:R-:W-:-:S05]  /*c920*/  IADD3 R5, P0, R21, R4, RZ ;  /* 0x0000000415057210 */ /* 0x010fca0007f1e0ff */
[----:B------:R-:W-:-:S04]  /*c930*/  IMAD.X R27, RZ, RZ, R27, P0 ;  /* 0x000000ffff1b7224 */ /* 0x000fc800000e061b */
[----:B------:R-:W-:-:S04]  /*c940*/  IMAD.WIDE.U32 R6, R27, R14, RZ ;  /* 0x0000000e1b067225 */ /* 0x000fc800078e00ff */
[----:B------:R-:W-:-:S04]  /*c950*/  IMAD.WIDE.U32 R6, P0, R5, R15, R6 ;  /* 0x0000000f05067225 */ /* 0x000fc80007800006 */
[----:B------:R-:W-:-:S04]  /*c960*/  IMAD.WIDE.U32 R4, R5, R14, RZ ;  /* 0x0000000e05047225 */ /* 0x000fc800078e00ff */
[----:B------:R-:W-:Y:S01]  /*c970*/  IMAD.MOV.U32 R4, RZ, RZ, R7 ;  /* 0x000000ffff047224 */ /* 0x000fe200078e0007 */
[----:B------:R-:W-:Y:S02]  /*c980*/  IADD3 RZ, P1, R5, R6, RZ ;  /* 0x0000000605ff7210 */ /* 0x000fe40007f3e0ff */
[----:B------:R-:W-:-:S03]  /*c990*/  IADD3.X R5, RZ, RZ, RZ, P0, !PT ;  /* 0x000000ffff057210 */ /* 0x000fc600007fe4ff */
[----:B------:R-:W-:-:S08]  /*c9a0*/  IMAD.WIDE.U32.X R4, R27, R15, R4, P1 ;  /* 0x0000000f1b047225 */ /* 0x000fd000008e0404 */
.L_x_139:
[----:B------:R-:W-:Y:S02]  /*c9b0*/  SHF.R.U64 R25, R4, R25, R5 ;  /* 0x0000001904197219 */ /* 0x000fe40000001205 */
[----:B------:R-:W-:Y:S02]  /*c9c0*/  LOP3.LUT R4, R23, R12, RZ, 0xc0, !PT ;  /* 0x0000000c17047212 */ /* 0x000fe400078ec0ff */
[----:B------:R-:W-:Y:S01]  /*c9d0*/  LOP3.LUT R26, R26, R11, RZ, 0xc0, !PT ;  /* 0x0000000b1a1a7212 */ /* 0x000fe200078ec0ff */
[----:B------:R-:W-:Y:S02]  /*c9e0*/  IMAD.MOV R5, RZ, RZ, -R25 ;  /* 0x000000ffff057224 */ /* 0x000fe400078e0a19 */
[----:B------:R-:W-:Y:S02]  /*c9f0*/  IMAD R4, R9, R25, R4 ;  /* 0x0000001909047224 */ /* 0x000fe400078e0204 */
[----:B-1----:R-:W-:Y:S02]  /*ca00*/  IMAD R21, R5, R24, R21 ;  /* 0x0000001805157224 */ /* 0x002fe400078e0215 */
[----:B---3--:R-:W-:Y:S01]  /*ca10*/  IMAD R22, R4, R22, R13 ;  /* 0x0000001604167224 */ /* 0x008fe200078e020d */
[----:B------:R-:W-:Y:S01]  /*ca20*/  MOV R4, 0x1 ;  /* 0x0000000100047802 */ /* 0x000fe20000000f00 */
[----:B--2---:R-:W-:-:S02]  /*ca30*/  IMAD R5, R21, R20, R26 ;  /* 0x0000001415057224 */ /* 0x004fc400078e021a */
[----:B------:R-:W-:-:S03]  /*ca40*/  IMAD.MOV.U32 R20, RZ, RZ, R19 ;  /* 0x000000ffff147224 */ /* 0x000fc600078e0013 */
[----:B------:R-:W-:Y:S02]  /*ca50*/  SEL R21, R5, R22, !P2 ;  /* 0x0000001605157207 */ /* 0x000fe40005000000 */
[----:B------:R-:W-:-:S07]  /*ca60*/  SEL R22, R22, R5, !P2 ;  /* 0x0000000516167207 */ /* 0x000fce0005000000 */
.L_x_137:
[----:B------:R-:W-:-:S13]  /*ca70*/  LOP3.LUT P0, RZ, R4, 0xff, RZ, 0xc0, !PT ;  /* 0x000000ff04ff7812 */ /* 0x000fda000780c0ff */
[----:B------:R-:W-:Y:S05]  /*ca80*/  @P0 BRA `(.L_x_140) ;  /* 0xfffffff000580947 */ /* 0x000fea000383ffff */
.L_x_108:
[----:B------:R-:W-:-:S13]  /*ca90*/  ELECT P0, URZ, PT ;  /* 0x00000000003f782f */ /* 0x000fda0003800000 */
[----:B------:R-:W-:Y:S05]  /*caa0*/  @!P0 BRA `(.L_x_14) ;  /* 0x0000001000908947 */ /* 0x000fea0003800000 */
[----:B------:R-:W-:-:S04]  /*cab0*/  LOP3.LUT R18, R18, 0x2, RZ, 0xfc, !PT ;  /* 0x0000000212127812 */ /* 0x000fc800078efcff */
[----:B------:R-:W-:-:S13]  /*cac0*/  ISETP.NE.AND P1, PT, R18, 0x3, PT ;  /* 0x000000031200780c */ /* 0x000fda0003f25270 */
[----:B------:R-:W-:Y:S05]  /*cad0*/  @!P1 BRA `(.L_x_141) ;  /* 0x0000000000049947 */ /* 0x000fea0003800000 */
[----:B------:R-:W-:Y:S01]  /*cae0*/  BPT.TRAP 0x1 ;  /* 0x000000040000795c */ /* 0x000fe20000300000 */
.L_x_141:
[----:B--2--5:R-:W-:Y:S01]  /*caf0*/  IMAD.U32 R3, RZ, RZ, UR36 ;  /* 0x00000024ff037e24 */ /* 0x024fe2000f8e00ff */
[----:B------:R-:W-:Y:S02]  /*cb00*/  MOV R2, 0x400 ;  /* 0x0000040000027802 */ /* 0x000fe40000000f00 */
[----:B------:R-:W-:Y:S02]  /*cb10*/  SHF.L.U32 R0, R8, 0x1f, RZ ;  /* 0x0000001f08007819 */ /* 0x000fe400000006ff */
[----:B------:R-:W-:-:S04]  /*cb20*/  LEA R3, R3, R2, 0x18 ;  /* 0x0000000203037211 */ /* 0x000fc800078ec0ff */
[----:B------:R-:W2:Y:S02]  /*cb30*/  SYNCS.PHASECHK.TRANS64.TRYWAIT P0, [R3+URZ+0x80], R0 ;  /* 0x00008000030075a7 */ /* 0x000ea4000800017f */
[----:B--2---:R-:W-:Y:S05]  /*cb40*/  @!P0 BRA `(.L_x_142) ;  /* 0x0000001400688947 */ /* 0x004fea0003800000 */
.L_x_177:
[----:B------:R-:W-:Y:S05]  /*cb50*/  @!P1 BRA `(.L_x_143) ;  /* 0x0000000000049947 */ /* 0x000fea0003800000 */
[----:B------:R-:W-:Y:S01]  /*cb60*/  BPT.TRAP 0x1 ;  /* 0x000000040000795c */ /* 0x000fe20000300000 */
.L_x_143:
[----:B------:R-:W5:Y:S02]  /*cb70*/  SYNCS.PHASECHK.TRANS64.TRYWAIT P0, [R3+URZ+0x88], R0 ;  /* 0x00008800030075a7 */ /* 0x000f64000800017f */
[----:B-----5:R-:W-:Y:S05]  /*cb80*/  @!P0 BRA `(.L_x_144) ;  /* 0x00000014006c8947 */ /* 0x020fea0003800000 */
.L_x_178:
[----:B------:R-:W-:Y:S05]  /*cb90*/  @!P1 BRA `(.L_x_145) ;  /* 0x0000000000049947 */ /* 0x000fea0003800000 */
[----:B------:R-:W-:Y:S01]  /*cba0*/  BPT.TRAP 0x1 ;  /* 0x000000040000795c */ /* 0x000fe20000300000 */
.L_x_145:
[----:B------:R-:W5:Y:S02]  /*cbb0*/  SYNCS.PHASECHK.TRANS64.TRYWAIT P0, [R3+URZ+0x90], R0 ;  /* 0x00009000030075a7 */ /* 0x000f64000800017f */
[----:B-----5:R-:W-:Y:S05]  /*cbc0*/  @!P0 BRA `(.L_x_146) ;  /* 0x0000001400708947 */ /* 0x020fea0003800000 */
.L_x_179:
[----:B------:R-:W-:Y:S05]  /*cbd0*/  @!P1 BRA `(.L_x_147) ;  /* 0x0000000000049947 */ /* 0x000fea0003800000 */
[----:B------:R-:W-:Y:S01]  /*cbe0*/  BPT.TRAP 0x1 ;  /* 0x000000040000795c */ /* 0x000fe20000300000 */
.L_x_147:
[----:B------:R-:W-:-:S07]  /*cbf0*/  SHF.L.U32 R8, R8, 0x1f, RZ ;  /* 0x0000001f08087819 */ /* 0x000fce00000006ff */
.L_x_148:
[----:B------:R1:W1:Y:S02]  /*cc00*/  SYNCS.PHASECHK.TRANS64.TRYWAIT P0, [R3+URZ+0x98], R8 ;  /* 0x00009808030075a7 */ /* 0x000264000800017f */
[----:B-1----:R-:W-:Y:S05]  /*cc10*/  @!P0 NANOSLEEP.SYNCS 0x989680 ;  /* 0x009896800000895d */ /* 0x002fea0003900000 */
[----:B------:R-:W1:Y:S02]  /*cc20*/  @!P0 SYNCS.PHASECHK.TRANS64 P0, [R3+URZ+0x98], R8 ;  /* 0x00009808030085a7 */ /* 0x000e64000800007f */
[----:B-1----:R-:W-:Y:S05]  /*cc30*/  @P0 BRA `(.L_x_14) ;  /* 0x00000010002c0947 */ /* 0x002fea0003800000 */
[----:B------:R-:W-:Y:S05]  /*cc40*/  BRA `(.L_x_148) ;  /* 0xfffffffc00ec7947 */ /* 0x000fea000383ffff */
.L_x_103:
[----:B------:R-:W-:Y:S01]  /*cc50*/  LOP3.LUT P0, RZ, R10, 0xff, RZ, 0xc0, !PT ;  /* 0x000000ff0aff7812 */ /* 0x000fe2000780c0ff */
[----:B------:R-:W-:Y:S01]  /*cc60*/  IMAD.MOV.U32 R13, RZ, RZ, RZ ;  /* 0x000000ffff0d7224 */ /* 0x000fe200078e00ff */
[----:B------:R-:W-:-:S11]  /*cc70*/  MOV R3, 0x1 ;  /* 0x0000000100037802 */ /* 0x000fd60000000f00 */
[----:B------:R-:W-:Y:S05]  /*cc80*/  @!P0 BRA `(.L_x_149) ;  /* 0x0000000c001c8947 */ /* 0x000fea0003800000 */
[----:B------:R-:W2:Y:S01]  /*cc90*/  LDC R3, c[0x0][0x28c] ;  /* 0x0000a300ff037b82 */ /* 0x000ea20000000800 */
[----:B------:R-:W-:Y:S01]  /*cca0*/  ULDC UR7, c[0x0][0x900] ;  /* 0x0002400000077ab9 */ /* 0x000fe20000000800 */
[----:B------:R-:W-:Y:S01]  /*ccb0*/  UMOV UR8, 0xffffffff ;  /* 0xffffffff00087882 */ /* 0x000fe20000000000 */
[----:B------:R-:W-:Y:S01]  /*ccc0*/  BSSY B0, `(.L_x_149) ;  /* 0x00000c3000007945 */ /* 0x000fe20003800000 */
[----:B-1----:R-:W-:Y:S01]  /*ccd0*/  USHF.L.U32 UR4, UR36, 0x6, URZ ;  /* 0x0000000624047899 */ /* 0x002fe2000800063f */
[----:B------:R-:W-:Y:S01]  /*cce0*/  MOV R11, 0x1 ;  /* 0x00000001000b7802 */ /* 0x000fe20000000f00 */
[----:B------:R-:W-:Y:S01]  /*ccf0*/  USHF.L.U32 UR5, UR36, 0xc, URZ ;  /* 0x0000000c24057899 */ /* 0x000fe2000800063f */
[----:B------:R-:W-:Y:S01]  /*cd00*/  LOP3.LUT R10, R19, 0x2, RZ, 0xfc, !PT ;  /* 0x00000002130a7812 */ /* 0x000fe200078efcff */
[----:B------:R-:W-:Y:S01]  /*cd10*/  USHF.L.U32 UR8, UR8, UR7, URZ ;  /* 0x0000000708087299 */ /* 0x000fe2000800063f */
[----:B------:R-:W-:Y:S01]  /*cd20*/  IMAD.MOV.U32 R13, RZ, RZ, RZ ;  /* 0x000000ffff0d7224 */ /* 0x000fe200078e00ff */
[----:B------:R-:W-:Y:S01]  /*cd30*/  ULDC UR6, c[0x0][0x8a8] ;  /* 0x00022a0000067ab9 */ /* 0x000fe20000000800 */
[----:B------:R-:W-:Y:S01]  /*cd40*/  UMOV UR9, 0x1 ;  /* 0x0000000100097882 */ /* 0x000fe20000000000 */
[----:B------:R-:W-:-:S02]  /*cd50*/  ULOP3.LUT UR4, UR4, 0x40, URZ, 0xc0, !UPT ;  /* 0x0000004004047892 */ /* 0x000fc4000f8ec03f */
[----:B------:R-:W-:Y:S02]  /*cd60*/  ULOP3.LUT UR5, UR5, 0x1000, URZ, 0xc0, !UPT ;  /* 0x0000100005057892 */ /* 0x000fe4000f8ec03f */
[----:B------:R-:W-:Y:S02]  /*cd70*/  UIADD3 UR17, UR6, -0x1, URZ ;  /* 0xffffffff06117890 */ /* 0x000fe4000fffe03f */
[----:B------:R-:W-:Y:S02]  /*cd80*/  USHF.L.U32 UR19, UR9, UR7, URZ ;  /* 0x0000000709137299 */ /* 0x000fe4000800063f */
[----:B------:R-:W-:Y:S01]  /*cd90*/  ULOP3.LUT UR18, URZ, UR8, URZ, 0x33, !UPT ;  /* 0x000000083f127292 */ /* 0x000fe2000f8e333f */
[----:B------:R-:W-:Y:S01]  /*cda0*/  ULDC.64 UR22, c[0x0][0x198] ;  /* 0x0000660000167ab9 */ /* 0x000fe20000000a00 */
[----:B--2---:R-:W-:-:S05]  /*cdb0*/  VIADD R3, R3, 0x3f ;  /* 0x0000003f03037836 */ /* 0x004fca0000000000 */
[----:B------:R-:W-:-:S04]  /*cdc0*/  SHF.R.S32.HI R4, RZ, 0x1f, R3 ;  /* 0x0000001fff047819 */ /* 0x000fc80000011403 */
[----:B------:R-:W-:Y:S01]  /*cdd0*/  LEA.HI R4, R4, R3, RZ, 0x6 ;  /* 0x0000000304047211 */ /* 0x000fe200078f30ff */
[----:B------:R-:W-:-:S03]  /*cde0*/  IMAD.MOV.U32 R3, RZ, RZ, 0x1 ;  /* 0x00000001ff037424 */ /* 0x000fc600078e00ff */
[----:B------:R-:W-:-:S04]  /*cdf0*/  SHF.R.S32.HI R8, RZ, 0x6, R4 ;  /* 0x00000006ff087819 */ /* 0x000fc80000011404 */
[----:B------:R-:W-:-:S07]  /*ce00*/  IADD3 R9, R8, 0x1, RZ ;  /* 0x0000000108097810 */ /* 0x000fce0007ffe0ff */
.L_x_160:
[----:B------:R-:W-:-:S03]  /*ce10*/  UMOV UR6, 0xffffffff ;  /* 0xffffffff00067882 */ /* 0x000fc60000000000 */
[----:B------:R-:W-:Y:S05]  /*ce20*/  BRA.DIV UR6, `(.L_x_150) ;  /* 0x0000001206ec7947 */ /* 0x000fea000b800000 */
[----:B------:R-:W-:-:S13]  /*ce30*/  ELECT P6, URZ, PT ;  /* 0x00000000003f782f */ /* 0x000fda00038c0000 */
.L_x_182:
[----:B------:R-:W1:Y:S01]  /*ce40*/  LDC R4, c[0x0][0x28c] ;  /* 0x0000a300ff047b82 */ /* 0x000e620000000800 */
[----:B------:R-:W-:Y:S01]  /*ce50*/  BSSY B1, `(.L_x_151) ;  /* 0x0000038000017945 */ /* 0x000fe20003800000 */
[----:B-1----:R-:W-:-:S13]  /*ce60*/  ISETP.LT.OR P6, PT, R4, 0x1, !P6 ;  /* 0x000000010400780c */ /* 0x002fda00077c1670 */
[----:B------:R-:W-:Y:S05]  /*ce70*/  @P6 BRA `(.L_x_152) ;  /* 0x0000000000d46947 */ /* 0x000fea0003800000 */
[----:B------:R-:W-:Y:S01]  /*ce80*/  LEA R21, R21, UR4, 0x7 ;  /* 0x0000000415157c11 */ /* 0x000fe2000f8e38ff */
[----:B------:R-:W-:Y:S01]  /*ce90*/  IMAD.SHL.U32 R22, R22, 0x80, RZ ;  /* 0x0000008016167824 */ /* 0x000fe200078e00ff */
[----:B------:R-:W-:Y:S01]  /*cea0*/  MOV R18, RZ ;  /* 0x000000ff00127202 */ /* 0x000fe20000000f00 */
[----:B------:R-:W-:Y:S01]  /*ceb0*/  IMAD.MOV.U32 R4, RZ, RZ, R9 ;  /* 0x000000ffff047224 */ /* 0x000fe200078e0009 */
[----:B------:R-:W-:Y:S01]  /*cec0*/  MOV R5, R3 ;  /* 0x0000000300057202 */ /* 0x000fe20000000f00 */
[----:B------:R-:W-:-:S07]  /*ced0*/  IMAD.MOV.U32 R6, RZ, RZ, R13 ;  /* 0x000000ffff067224 */ /* 0x000fce00078e000d */
.L_x_155:
[----:B------:R-:W1:Y:S01]  /*cee0*/  S2R R12, SR_CgaCtaId ;  /* 0x00000000000c7919 */ /* 0x000e620000008800 */
[----:B------:R-:W-:Y:S02]  /*cef0*/  MOV R7, 0x400 ;  /* 0x0000040000077802 */ /* 0x000fe40000000f00 */
[----:B------:R-:W-:Y:S02]  /*cf00*/  LOP3.LUT P1, RZ, R0, 0x7f, RZ, 0xc0, !PT ;  /* 0x0000007f00ff7812 */ /* 0x000fe4000782c0ff */
[----:B-1----:R-:W-:Y:S02]  /*cf10*/  LEA R15, R12, R7, 0x18 ;  /* 0x000000070c0f7211 */ /* 0x002fe400078ec0ff */
[----:B------:R-:W-:-:S09]  /*cf20*/  SHF.L.U32 R7, R5, 0x1f, RZ ;  /* 0x0000001f05077819 */ /* 0x000fd200000006ff */
[----:B------:R-:W1:Y:S01]  /*cf30*/  @!P1 LDC R12, c[0x0][0x500] ;  /* 0x00014000ff0c9b82 */ /* 0x000e620000000800 */
[----:B------:R-:W-:-:S04]  /*cf40*/  LEA R14, R6, R15, 0x3 ;  /* 0x0000000f060e7211 */ /* 0x000fc800078e18ff */
[----:B------:R-:W2:Y:S02]  /*cf50*/  SYNCS.PHASECHK.TRANS64.TRYWAIT P0, [R14+URZ+0x30], R7 ;  /* 0x000030070e0075a7 */ /* 0x000ea4000800017f */
[----:B--2---:R-:W-:Y:S05]  /*cf60*/  @!P0 BRA `(.L_x_153) ;  /* 0x0000001000bc8947 */ /* 0x004fea0003800000 */
.L_x_183:
[----:B--2---:R-:W-:Y:S01]  /*cf70*/  PRMT R7, R10, 0x9910, RZ ;  /* 0x000099100a077816 */ /* 0x004fe200000000ff */
[----:B-1----:R1:W-:Y:S03]  /*cf80*/  @!P1 SYNCS.ARRIVE.TRANS64 RZ, [R14+URZ], R12 ;  /* 0x0000000c0eff99a7 */ /* 0x0023e6000800003f */
[----:B------:R-:W-:-:S13]  /*cf90*/  ISETP.NE.AND P0, PT, R7, 0x2, PT ;  /* 0x000000020700780c */ /* 0x000fda0003f05270 */
[----:B-1----:R-:W-:Y:S05]  /*cfa0*/  @P0 BRA `(.L_x_154) ;  /* 0x0000000000040947 */ /* 0x002fea0003800000 */
[----:B------:R-:W-:Y:S01]  /*cfb0*/  BPT.TRAP 0x1 ;  /* 0x000000040000795c */ /* 0x000fe20000300000 */
.L_x_154:
[C---:B------:R-:W-:Y:S01]  /*cfc0*/  IMAD R12, R6.reuse, 0x4000, R15 ;  /* 0x00004000060c7824 */ /* 0x040fe200078e020f */
[----:B------:R-:W-:Y:S01]  /*cfd0*/  LEA R7, R6, UR5, 0xd ;  /* 0x0000000506077c11 */ /* 0x000fe2000f8e68ff */
[----:B------:R-:W-:Y:S01]  /*cfe0*/  UIADD3 UR6, UP0, UR22, 0xf0, URZ ;  /* 0x000000f016067890 */ /* 0x000fe2000ff1e03f */
[----:B------:R-:W-:Y:S01]  /*cff0*/  R2UR UR9, R14 ;  /* 0x000000000e0972ca */ /* 0x000fe200000e0000 */
[----:B------:R-:W-:Y:S01]  /*d000*/  UIADD3 UR24, UP1, UR22, 0x1f0, URZ ;  /* 0x000001f016187890 */ /* 0x000fe2000ff3e03f */
[----:B------:R-:W-:Y:S01]  /*d010*/  LEA R7, R7, R15, 0x1 ;  /* 0x0000000f07077211 */ /* 0x000fe200078e08ff */
[----:B------:R-:W-:Y:S01]  /*d020*/  VIADD R6, R6, 0x1 ;  /* 0x0000000106067836 */ /* 0x000fe20000000000 */
[----:B------:R-:W-:Y:S01]  /*d030*/  R2UR UR7, R12 ;  /* 0x000000000c0772ca */ /* 0x000fe200000e0000 */
[----:B------:R-:W-:Y:S01]  /*d040*/  UIADD3.X UR25, URZ, UR23, URZ, UP1, !UPT ;  /* 0x000000173f197290 */ /* 0x000fe20008ffe43f */
[----:B------:R-:W-:Y:S01]  /*d050*/  R2UR UR8, R7 ;  /* 0x00000000070872ca */ /* 0x000fe200000e0000 */
[----:B------:R-:W-:Y:S01]  /*d060*/  UMOV UR14, 0x0 ;  /* 0x00000000000e7882 */ /* 0x000fe20000000000 */
[----:B------:R-:W-:Y:S01]  /*d070*/  R2UR UR11, R22 ;  /* 0x00000000160b72ca */ /* 0x000fe200000e0000 */
[----:B------:R-:W-:Y:S01]  /*d080*/  UMOV UR15, 0x10000000 ;  /* 0x10000000000f7882 */ /* 0x000fe20000000000 */
[----:B------:R-:W-:Y:S01]  /*d090*/  R2UR UR10, R18 ;  /* 0x00000000120a72ca */ /* 0x000fe200000e0000 */
[----:B------:R-:W-:Y:S01]  /*d0a0*/  UMOV UR21, 0x30000 ;  /* 0x0003000000157882 */ /* 0x000fe20000000000 */
[----:B------:R-:W-:Y:S01]  /*d0b0*/  R2UR UR12, R20 ;  /* 0x00000000140c72ca */ /* 0x000fe200000e0000 */
[----:B------:R-:W-:Y:S01]  /*d0c0*/  VIADD R18, R18, 0x40 ;  /* 0x0000004012127836 */ /* 0x000fe20000000000 */
[----:B------:R-:W-:-:S02]  /*d0d0*/  IADD3 R4, R4, -0x1, RZ ;  /* 0xffffffff04047810 */ /* 0x000fc40007ffe0ff */
[----:B------:R-:W-:Y:S01]  /*d0e0*/  R2UR UR20, R21 ;  /* 0x00000000151472ca */ /* 0x000fe200000e0000 */
[----:B------:R-:W-:Y:S01]  /*d0f0*/  UIADD3 UR13, UR7, 0x8400, URZ ;  /* 0x00008400070d7890 */ /* 0x000fe2000fffe03f */
[----:B------:R-:W-:Y:S01]  /*d100*/  ISETP.GT.AND P1, PT, R4, 0x1, PT ;  /* 0x000000010400780c */ /* 0x000fe20003f24270 */
[----:B------:R-:W-:Y:S01]  /*d110*/  UIADD3.X UR7, URZ, UR23, URZ, UP0, !UPT ;  /* 0x000000173f077290 */ /* 0x000fe200087fe43f */
[----:B------:R-:W-:Y:S01]  /*d120*/  ISETP.NE.AND P0, PT, R6, 0x6, PT ;  /* 0x000000060600780c */ /* 0x000fe20003f05270 */
[----:B------:R-:W-:-:S03]  /*d130*/  UIADD3 UR16, UR8, 0x20400, URZ ;  /* 0x0002040008107890 */ /* 0x000fc6000fffe03f */
[----:B------:R-:W-:Y:S01]  /*d140*/  UMOV UR8, UR13 ;  /* 0x0000000d00087c82 */ /* 0x000fe20008000000 */
[----:B------:R-:W-:Y:S02]  /*d150*/  SEL R12, RZ, 0x1, P0 ;  /* 0x00000001ff0c7807 */ /* 0x000fe40000000000 */
[----:B------:R-:W-:Y:S01]  /*d160*/  SEL R6, R6, RZ, P0 ;  /* 0x000000ff06067207 */ /* 0x000fe20000000000 */
[----:B------:R1:W-:Y:S01]  /*d170*/  UTMALDG.3D [UR8], [UR6], desc[UR14] ;  /* 0x00000e08060075b4 */ /* 0x0003e20008011000 */
[----:B------:R-:W-:Y:S01]  /*d180*/  LOP3.LUT R5, R5, R12, RZ, 0x3c, !PT ;  /* 0x0000000c05057212 */ /* 0x000fe200078e3cff */
[----:B-1----:R-:W-:Y:S01]  /*d190*/  UMOV UR8, UR16 ;  /* 0x0000001000087c82 */ /* 0x002fe20008000000 */
[----:B------:R-:W-:Y:S02]  /*d1a0*/  UMOV UR11, UR20 ;  /* 0x00000014000b7c82 */ /* 0x000fe40008000000 */
[----:B------:R1:W-:Y:S02]  /*d1b0*/  UTMALDG.3D.MULTICAST [UR8], [UR24], UR21, desc[UR14] ;  /* 0x00000e08180073b4 */ /* 0x0003e40008011815 */
[----:B-1----:R-:W-:Y:S05]  /*d1c0*/  @P1 BRA `(.L_x_155) ;  /* 0xfffffffc00441947 */ /* 0x002fea000383ffff */
.L_x_152:
[----:B------:R-:W-:Y:S05]  /*d1d0*/  BSYNC B1 ;  /* 0x0000000000017941 */ /* 0x000fea0003800000 */
.L_x_151:
[----:B------:R-:W-:Y:S01]  /*d1e0*/  LOP3.LUT P1, RZ, R11, 0xff, RZ, 0xc0, !PT ;  /* 0x000000ff0bff7812 */ /* 0x000fe2000782c0ff */
[----:B------:R-:W-:Y:S01]  /*d1f0*/  ULDC.64 UR6, c[0x0][0x8f8] ;  /* 0x00023e0000067ab9 */ /* 0x000fe20000000a00 */
[C---:B------:R-:W-:Y:S01]  /*d200*/  IADD3 R13, R8.reuse, R13, RZ ;  /* 0x0000000d080d7210 */ /* 0x040fe20007ffe0ff */
[----:B------:R-:W-:Y:S01]  /*d210*/  BSSY B1, `(.L_x_156) ;  /* 0x000006b000017945 */ /* 0x000fe20003800000 */
[C---:B------:R-:W-:Y:S01]  /*d220*/  ISETP.GE.U32.AND P2, PT, R8.reuse, 0x6, PT ;  /* 0x000000060800780c */ /* 0x040fe20003f46070 */
[----:B------:R-:W-:Y:S01]  /*d230*/  IMAD.MOV.U32 R22, RZ, RZ, -0x1 ;  /* 0xffffffffff167424 */ /* 0x000fe200078e00ff */
[----:B------:R-:W-:Y:S01]  /*d240*/  ISETP.GT.U32.AND P0, PT, R13, 0x5, PT ;  /* 0x000000050d00780c */ /* 0x000fe20003f04070 */
[----:B------:R-:W-:Y:S01]  /*d250*/  IMAD.MOV.U32 R20, RZ, RZ, -0x1 ;  /* 0xffffffffff147424 */ /* 0x000fe200078e00ff */
[----:B------:R-:W-:Y:S02]  /*d260*/  MOV R21, 0xffffffff ;  /* 0xffffffff00157802 */ /* 0x000fe40000000f00 */
[----:B------:R-:W-:-:S02]  /*d270*/  ISETP.LT.U32.AND P0, PT, R8, 0x6, P0 ;  /* 0x000000060800780c */ /* 0x000fc40000701070 */
[----:B------:R-:W-:Y:S01]  /*d280*/  PRMT R11, RZ, 0x7610, R11 ;  /* 0x00007610ff0b7816 */ /* 0x000fe2000000000b */
[----:B------:R-:W1:Y:S01]  /*d290*/  @P1 S2R R5, SR_CgaCtaId ;  /* 0x0000000000051919 */ /* 0x000e620000008800 */
[----:B------:R-:W-:-:S04]  /*d2a0*/  @P1 MOV R4, 0x400 ;  /* 0x0000040000041802 */ /* 0x000fc80000000f00 */
[----:B-1----:R-:W-:Y:S01]  /*d2b0*/  @P1 LEA R6, R5, R4, 0x18 ;  /* 0x0000000405061211 */ /* 0x002fe200078ec0ff */
[----:B------:R-:W-:Y:S01]  /*d2c0*/  IMAD.WIDE.U32 R4, R13, -0x55555555, RZ ;  /* 0xaaaaaaab0d047825 */ /* 0x000fe200078e00ff */
[----:B------:R-:W-:Y:S02]  /*d2d0*/  SEL R4, RZ, 0x1, !P0 ;  /* 0x00000001ff047807 */ /* 0x000fe40004000000 */
[----:B------:R1:W-:Y:S01]  /*d2e0*/  @P1 SYNCS.ARRIVE.TRANS64.A1T0 RZ, [R6+URZ+0xa8], RZ ;  /* 0x0000a8ff06ff19a7 */ /* 0x0003e2000810003f */
[----:B------:R-:W-:Y:S02]  /*d2f0*/  IADD3 R16, P1, R16, UR38, RZ ;  /* 0x0000002610107c10 */ /* 0x000fe4000ff3e0ff */
[----:B------:R-:W-:Y:S02]  /*d300*/  LOP3.LUT R3, R3, R4, RZ, 0x3c, !PT ;  /* 0x0000000403037212 */ /* 0x000fe400078e3cff */
[----:B------:R-:W-:Y:S02]  /*d310*/  IADD3.X R17, R17, UR37, RZ, P1, !PT ;  /* 0x0000002511117c10 */ /* 0x000fe40008ffe4ff */
[----:B------:R-:W-:-:S02]  /*d320*/  ISETP.GE.U32.AND P0, PT, R16, UR6, PT ;  /* 0x0000000610007c0c */ /* 0x000fc4000bf06070 */
[----:B-1----:R-:W-:Y:S02]  /*d330*/  SHF.R.U32.HI R6, RZ, 0x2, R5 ;  /* 0x00000002ff067819 */ /* 0x002fe40000011605 */
[----:B------:R-:W-:Y:S02]  /*d340*/  ISETP.GE.U32.AND.EX P0, PT, R17, UR7, PT, P0 ;  /* 0x0000000711007c0c */ /* 0x000fe4000bf06100 */
[----:B------:R-:W-:Y:S01]  /*d350*/  @P2 LOP3.LUT R3, R3, 0x1, R6, 0x78, !PT ;  /* 0x0000000103032812 */ /* 0x000fe200078e7806 */
[----:B------:R-:W-:Y:S01]  /*d360*/  IMAD R13, R6, -0x6, R13 ;  /* 0xfffffffa060d7824 */ /* 0x000fe200078e020d */
[----:B------:R-:W-:-:S09]  /*d370*/  PRMT R4, RZ, 0x7610, R4 ;  /* 0x00007610ff047816 */ /* 0x000fd20000000004 */
[----:B------:R-:W-:Y:S05]  /*d380*/  @P0 BRA `(.L_x_157) ;  /* 0x00000004004c0947 */ /* 0x000fea0003800000 */
[----:B------:R-:W1:Y:S01]  /*d390*/  S2R R14, SR_CTAID.X ;  /* 0x00000000000e7919 */ /* 0x000e620000002500 */
[----:B------:R-:W-:Y:S01]  /*d3a0*/  ULDC.64 UR6, c[0x0][0x8d0] ;  /* 0x0002340000067ab9 */ /* 0x000fe20000000a00 */
[----:B------:R-:W2:Y:S01]  /*d3b0*/  LDC R15, c[0x0][0x144] ;  /* 0x00005100ff0f7b82 */ /* 0x000ea20000000800 */
[----:B------:R-:W-:Y:S01]  /*d3c0*/  ISETP.NE.U32.AND P0, PT, RZ, UR6, PT ;  /* 0x00000006ff007c0c */ /* 0x000fe2000bf05070 */
[----:B------:R-:W3:Y:S01]  /*d3d0*/  S2R R12, SR_CTAID.Y ;  /* 0x00000000000c7919 */ /* 0x000ee20000002600 */
[----:B------:R-:W-:Y:S01]  /*d3e0*/  ULDC UR8, c[0x0][0x150] ;  /* 0x0000540000087ab9 */ /* 0x000fe20000000800 */
[----:B------:R-:W-:Y:S01]  /*d3f0*/  ULDC UR9, c[0x0][0x8d8] ;  /* 0x0002360000097ab9 */ /* 0x000fe20000000800 */
[----:B------:R-:W-:Y:S02]  /*d400*/  ISETP.NE.AND.EX P0, PT, RZ, UR7, PT, P0 ;  /* 0x00000007ff007c0c */ /* 0x000fe4000bf05300 */
[----:B------:R-:W-:Y:S02]  /*d410*/  MOV R4, R16 ;  /* 0x0000001000047202 */ /* 0x000fe40000000f00 */
[----:B-1----:R-:W-:-:S05]  /*d420*/  I2FP.F32.U32 R5, R14 ;  /* 0x0000000e00057245 */ /* 0x002fca0000201000 */
[----:B------:R-:W-:Y:S01]  /*d430*/  FMUL R18, R5, UR8 ;  /* 0x0000000805127c20 */ /* 0x000fe20008400000 */
[----:B------:R-:W-:-:S03]  /*d440*/  IMAD.MOV.U32 R5, RZ, RZ, R17 ;  /* 0x000000ffff057224 */ /* 0x000fc600078e0011 */
[----:B---3--:R-:W-:Y:S05]  /*d450*/  @!P0 BRA `(.L_x_158) ;  /* 0x0000000000288947 */ /* 0x008fea0003800000 */
[----:B------:R-:W-:Y:S02]  /*d460*/  ULDC UR8, c[0x0][0x8dc] ;  /* 0x0002370000087ab9 */ /* 0x000fe40000000800 */
[----:B------:R-:W-:-:S04]  /*d470*/  IADD3 R5, P0, R16, UR8, RZ ;  /* 0x0000000810057c10 */ /* 0x000fc8000ff1e0ff */
[----:B------:R-:W-:-:S05]  /*d480*/  IADD3.X R21, RZ, R17, RZ, P0, !PT ;  /* 0x00000011ff157210 */ /* 0x000fca00007fe4ff */
[----:B------:R-:W-:-:S04]  /*d490*/  IMAD.WIDE.U32 R6, R21, UR6, RZ ;  /* 0x0000000615067c25 */ /* 0x000fc8000f8e00ff */
[----:B------:R-:W-:-:S04]  /*d4a0*/  IMAD.WIDE.U32 R6, P0, R5, UR7, R6 ;  /* 0x0000000705067c25 */ /* 0x000fc8000f800006 */
[----:B------:R-:W-:Y:S01]  /*d4b0*/  IMAD.WIDE.U32 R4, R5, UR6, RZ ;  /* 0x0000000605047c25 */ /* 0x000fe2000f8e00ff */
[----:B------:R-:W-:-:S04]  /*d4c0*/  MOV R4, R7 ;  /* 0x0000000700047202 */ /* 0x000fc80000000f00 */
[----:B------:R-:W-:Y:S01]  /*d4d0*/  IADD3 RZ, P1, R5, R6, RZ ;  /* 0x0000000605ff7210 */ /* 0x000fe20007f3e0ff */
[----:B------:R-:W-:-:S04]  /*d4e0*/  IMAD.X R5, RZ, RZ, RZ, P0 ;  /* 0x000000ffff057224 */ /* 0x000fc800000e06ff */
[----:B------:R-:W-:-:S08]  /*d4f0*/  IMAD.WIDE.U32.X R4, R21, UR7, R4, P1 ;  /* 0x0000000715047c25 */ /* 0x000fd000088e0404 */
.L_x_158:
[--C-:B------:R-:W-:Y:S01]  /*d500*/  SHF.R.U64 R20, R4, UR9, R5.reuse ;  /* 0x0000000904147c19 */ /* 0x100fe20008001205 */
[----:B------:R-:W1:Y:S01]  /*d510*/  F2I.U32.TRUNC.NTZ R18, R18 ;  /* 0x0000001200127305 */ /* 0x000e62000020f000 */
[----:B------:R-:W-:Y:S01]  /*d520*/  SHF.R.U32.HI R4, RZ, UR9, R5 ;  /* 0x00000009ff047c19 */ /* 0x000fe20008011605 */
[----:B------:R-:W-:Y:S01]  /*d530*/  ULDC.64 UR6, c[0x0][0x8c8] ;  /* 0x0002320000067ab9 */ /* 0x000fe20000000a00 */
[----:B------:R-:W-:Y:S01]  /*d540*/  IADD3 R7, P0, RZ, -R20, RZ ;  /* 0x80000014ff077210 */ /* 0x000fe20007f1e0ff */
[----:B------:R-:W-:Y:S01]  /*d550*/  ULDC.64 UR8, c[0x0][0x8e8] ;  /* 0x00023a0000087ab9 */ /* 0x000fe20000000a00 */
[----:B------:R-:W3:Y:S03]  /*d560*/  LDC R21, c[0x0][0x148] ;  /* 0x00005200ff157b82 */ /* 0x000ee60000000800 */
[----:B------:R-:W-:Y:S01]  /*d570*/  IMAD.X R4, RZ, RZ, ~R4, P0 ;  /* 0x000000ffff047224 */ /* 0x000fe200000e0e04 */
[----:B------:R-:W-:-:S03]  /*d580*/  ISETP.NE.U32.AND P0, PT, RZ, UR8, PT ;  /* 0x00000008ff007c0c */ /* 0x000fc6000bf05070 */
[----:B------:R-:W-:Y:S01]  /*d590*/  IMAD R6, R4, UR6, RZ ;  /* 0x0000000604067c24 */ /* 0x000fe2000f8e02ff */
[----:B------:R-:W-:Y:S01]  /*d5a0*/  ISETP.NE.AND.EX P0, PT, RZ, UR9, PT, P0 ;  /* 0x00000009ff007c0c */ /* 0x000fe2000bf05300 */
[----:B------:R-:W-:Y:S01]  /*d5b0*/  IMAD.WIDE.U32 R4, R7, UR6, R16 ;  /* 0x0000000607047c25 */ /* 0x000fe2000f8e0010 */
[----:B------:R-:W-:-:S03]  /*d5c0*/  ULDC UR6, c[0x0][0x8c0] ;  /* 0x0002300000067ab9 */ /* 0x000fc60000000800 */
[----:B------:R-:W-:Y:S01]  /*d5d0*/  IMAD R7, R7, UR7, R6 ;  /* 0x0000000707077c24 */ /* 0x000fe2000f8e0206 */
[----:B-1----:R-:W-:Y:S01]  /*d5e0*/  IADD3 R6, -R18, RZ, RZ ;  /* 0x000000ff12067210 */ /* 0x002fe20007ffe1ff */
[----:B------:R-:W-:Y:S02]  /*d5f0*/  ULDC UR7, c[0x0][0x154] ;  /* 0x0000550000077ab9 */ /* 0x000fe40000000800 */
[----:B------:R-:W-:Y:S02]  /*d600*/  IMAD.IADD R5, R5, 0x1, R7 ;  /* 0x0000000105057824 */ /* 0x000fe400078e0207 */
[----:B--2---:R-:W-:Y:S01]  /*d610*/  IMAD R14, R15, R6, R14 ;  /* 0x000000060f0e7224 */ /* 0x004fe200078e020e */
[----:B------:R-:W-:Y:S02]  /*d620*/  I2FP.F32.U32 R6, R12 ;  /* 0x0000000c00067245 */ /* 0x000fe40000201000 */
[--C-:B------:R-:W-:Y:S02]  /*d630*/  SHF.R.U64 R15, R4, UR6, R5.reuse ;  /* 0x00000006040f7c19 */ /* 0x100fe40008001205 */
[----:B------:R-:W-:Y:S01]  /*d640*/  SHF.R.U32.HI R4, RZ, UR6, R5 ;  /* 0x00000006ff047c19 */ /* 0x000fe20008011605 */
[----:B------:R-:W-:Y:S01]  /*d650*/  FMUL R6, R6, UR7 ;  /* 0x0000000706067c20 */ /* 0x000fe20008400000 */
[----:B------:R-:W-:-:S02]  /*d660*/  ULDC UR6, c[0x0][0x8b0] ;  /* 0x00022c0000067ab9 */ /* 0x000fc40000000800 */
[--C-:B------:R-:W-:Y:S01]  /*d670*/  SHF.R.U32.HI R5, RZ, UR6, R4.reuse ;  /* 0x00000006ff057c19 */ /* 0x100fe20008011604 */
[----:B------:R1:W2:Y:S01]  /*d680*/  F2I.U32.TRUNC.NTZ R24, R6 ;  /* 0x0000000600187305 */ /* 0x0002a2000020f000 */
[----:B------:R-:W-:Y:S01]  /*d690*/  SHF.R.U64 R22, R15, UR6, R4 ;  /* 0x000000060f167c19 */ /* 0x000fe20008001204 */
[----:B------:R-:W-:Y:S02]  /*d6a0*/  ULDC UR6, c[0x0][0x900] ;  /* 0x0002400000067ab9 */ /* 0x000fe40000000800 */
[--C-:B------:R-:W-:Y:S02]  /*d6b0*/  SHF.R.U32.HI R23, RZ, UR6, R5.reuse ;  /* 0x00000006ff177c19 */ /* 0x100fe40008011605 */
[----:B------:R-:W-:-:S03]  /*d6c0*/  SHF.R.U64 R18, R22, UR6, R5 ;  /* 0x0000000616127c19 */ /* 0x000fc60008001205 */
[----:B------:R-:W-:Y:S01]  /*d6d0*/  IMAD.MOV.U32 R5, RZ, RZ, R23 ;  /* 0x000000ffff057224 */ /* 0x000fe200078e0017 */
[----:B------:R-:W-:Y:S01]  /*d6e0*/  MOV R4, R18 ;  /* 0x0000001200047202 */ /* 0x000fe20000000f00 */
[----:B-1----:R-:W-:Y:S06]  /*d6f0*/  @!P0 BRA `(.L_x_159) ;  /* 0x0000000000288947 */ /* 0x002fec0003800000 */
        /* <DEDUP_REMOVED lines=10> */
.L_x_159:
[----:B------:R-:W-:Y:S01]  /*d7a0*/  ISETP.NE.AND P0, PT, R2, 0x1, PT ;  /* 0x000000010200780c */ /* 0x000fe20003f05270 */
[----:B------:R-:W-:Y:S01]  /*d7b0*/  ULDC UR6, c[0x0][0x8f0] ;  /* 0x00023c0000067ab9 */ /* 0x000fe20000000800 */
[----:B------:R-:W-:Y:S01]  /*d7c0*/  LOP3.LUT R22, R22, UR18, RZ, 0xc0, !PT ;  /* 0x0000001216167c12 */ /* 0x000fe2000f8ec0ff */
[----:B--2---:R-:W-:Y:S01]  /*d7d0*/  IMAD.MOV R24, RZ, RZ, -R24 ;  /* 0x000000ffff187224 */ /* 0x004fe200078e0a18 */
[----:B------:R-:W-:Y:S01]  /*d7e0*/  SHF.R.U64 R5, R4, UR6, R5 ;  /* 0x0000000604057c19 */ /* 0x000fe20008001205 */
[----:B------:R-:W-:Y:S01]  /*d7f0*/  ULDC UR6, c[0x0][0x8e0] ;  /* 0x0002380000067ab9 */ /* 0x000fe20000000800 */
[----:B------:R-:W-:Y:S01]  /*d800*/  LOP3.LUT R15, R15, UR17, RZ, 0xc0, !PT ;  /* 0x000000110f0f7c12 */ /* 0x000fe2000f8ec0ff */
[----:B------:R-:W-:Y:S01]  /*d810*/  ULDC UR7, c[0x0][0x8b8] ;  /* 0x00022e0000077ab9 */ /* 0x000fe20000000800 */
[C---:B------:R-:W-:Y:S01]  /*d820*/  IADD3 R7, -R5.reuse, RZ, RZ ;  /* 0x000000ff05077210 */ /* 0x040fe20007ffe1ff */
[----:B------:R-:W-:Y:S02]  /*d830*/  IMAD R5, R5, UR19, R22 ;  /* 0x0000001305057c24 */ /* 0x000fe4000f8e0216 */
[----:B------:R-:W-:-:S02]  /*d840*/  IMAD.MOV.U32 R4, RZ, RZ, 0x1 ;  /* 0x00000001ff047424 */ /* 0x000fc400078e00ff */
[----:B---3--:R-:W-:Y:S02]  /*d850*/  @P0 IMAD R14, R21, R24, R12 ;  /* 0x00000018150e0224 */ /* 0x008fe400078e020c */
[----:B------:R-:W-:Y:S01]  /*d860*/  IMAD R18, R7, UR6, R18 ;  /* 0x0000000607127c24 */ /* 0x000fe2000f8e0212 */
[----:B------:R-:W-:Y:S01]  /*d870*/  ULDC UR6, c[0x0][0x8a8] ;  /* 0x00022a0000067ab9 */ /* 0x000fe20000000800 */
[----:B------:R-:W-:Y:S02]  /*d880*/  IMAD R14, R5, UR7, R14 ;  /* 0x00000007050e7c24 */ /* 0x000fe4000f8e020e */
[----:B------:R-:W-:-:S05]  /*d890*/  IMAD R5, R18, UR6, R15 ;  /* 0x0000000612057c24 */ /* 0x000fca000f8e020f */
[----:B------:R-:W-:Y:S02]  /*d8a0*/  SEL R21, R5, R14, !P0 ;  /* 0x0000000e05157207 */ /* 0x000fe40004000000 */
[----:B------:R-:W-:-:S07]  /*d8b0*/  SEL R22, R14, R5, !P0 ;  /* 0x000000050e167207 */ /* 0x000fce0004000000 */
.L_x_157:
[----:B------:R-:W-:Y:S05]  /*d8c0*/  BSYNC B1 ;  /* 0x0000000000017941 */ /* 0x000fea0003800000 */
.L_x_156:
[----:B------:R-:W-:-:S13]  /*d8d0*/  LOP3.LUT P0, RZ, R4, 0xff, RZ, 0xc0, !PT ;  /* 0x000000ff04ff7812 */ /* 0x000fda000780c0ff */
[----:B------:R-:W-:Y:S05]  /*d8e0*/  @P0 BRA `(.L_x_160) ;  /* 0xfffffff400480947 */ /* 0x000fea000383ffff */
[----:B------:R-:W-:Y:S05]  /*d8f0*/  BSYNC B0 ;  /* 0x0000000000007941 */ /* 0x000fea0003800000 */
.L_x_149:
[----:B------:R-:W-:-:S03]  /*d900*/  UMOV UR6, 0xffffffff ;  /* 0xffffffff00067882 */ /* 0x000fc60000000000 */
[----:B------:R-:W-:Y:S05]  /*d910*/  BRA.DIV UR6, `(.L_x_161) ;  /* 0x0000000a06647947 */ /* 0x000fea000b800000 */
[----:B------:R-:W-:-:S13]  /*d920*/  ELECT P6, URZ, PT ;  /* 0x00000000003f782f */ /* 0x000fda00038c0000 */
.L_x_186:
[----:B------:R-:W-:Y:S05]  /*d930*/  @!P6 BRA `(.L_x_14) ;  /* 0x0000000000ece947 */ /* 0x000fea0003800000 */
[----:B------:R-:W-:-:S04]  /*d940*/  LOP3.LUT R19, R19, 0x2, RZ, 0xfc, !PT ;  /* 0x0000000213137812 */ /* 0x000fc800078efcff */
[----:B------:R-:W-:-:S13]  /*d950*/  ISETP.NE.AND P0, PT, R19, 0x3, PT ;  /* 0x000000031300780c */ /* 0x000fda0003f05270 */
[----:B------:R-:W-:Y:S05]  /*d960*/  @!P0 BRA `(.L_x_162) ;  /* 0x0000000000048947 */ /* 0x000fea0003800000 */
[----:B-1----:R-:W-:Y:S01]  /*d970*/  BPT.TRAP 0x1 ;  /* 0x000000040000795c */ /* 0x002fe20000300000 */
.L_x_162:
[----:B------:R-:W2:Y:S01]  /*d980*/  S2R R5, SR_CgaCtaId ;  /* 0x0000000000057919 */ /* 0x000ea20000008800 */
[----:B------:R-:W-:Y:S02]  /*d990*/  MOV R0, 0x400 ;  /* 0x0000040000007802 */ /* 0x000fe40000000f00 */
[----:B------:R-:W-:Y:S02]  /*d9a0*/  SHF.L.U32 R4, R3, 0x1f, RZ ;  /* 0x0000001f03047819 */ /* 0x000fe400000006ff */
[----:B--2---:R-:W-:-:S04]  /*d9b0*/  LEA R0, R5, R0, 0x18 ;  /* 0x0000000005007211 */ /* 0x004fc800078ec0ff */
[----:B------:R-:W-:-:S05]  /*d9c0*/  IADD3 R0, R0, 0x30, RZ ;  /* 0x0000003000007810 */ /* 0x000fca0007ffe0ff */
[C---:B------:R-:W-:Y:S01]  /*d9d0*/  IMAD R7, R13.reuse, 0x8, R0 ;  /* 0x000000080d077824 */ /* 0x040fe200078e0200 */
[----:B------:R-:W-:-:S03]  /*d9e0*/  IADD3 R13, R13, 0x1, RZ ;  /* 0x000000010d0d7810 */ /* 0x000fc60007ffe0ff */
[----:B------:R-:W2:Y:S01]  /*d9f0*/  SYNCS.PHASECHK.TRANS64.TRYWAIT P0, [R7+URZ], R4 ;  /* 0x00000004070075a7 */ /* 0x000ea2000800017f */
[----:B------:R-:W-:-:S04]  /*da00*/  ISETP.NE.AND P1, PT, R13, 0x6, PT ;  /* 0x000000060d00780c */ /* 0x000fc80003f25270 */
[----:B------:R-:W-:Y:S02]  /*da10*/  SEL R2, RZ, 0x1, P1 ;  /* 0x00000001ff027807 */ /* 0x000fe40000800000 */
[----:B------:R-:W-:Y:S02]  /*da20*/  SEL R13, R13, RZ, P1 ;  /* 0x000000ff0d0d7207 */ /* 0x000fe40000800000 */
[----:B------:R-:W-:-:S03]  /*da30*/  LOP3.LUT R6, R3, R2, RZ, 0x3c, !PT ;  /* 0x0000000203067212 */ /* 0x000fc600078e3cff */
[----:B------:R-:W-:Y:S01]  /*da40*/  IMAD R8, R13, 0x8, R0 ;  /* 0x000000080d087824 */ /* 0x000fe200078e0200 */
[----:B------:R-:W-:Y:S01]  /*da50*/  SHF.L.U32 R5, R6, 0x1f, RZ ;  /* 0x0000001f06057819 */ /* 0x000fe200000006ff */
[----:B--2---:R-:W-:Y:S06]  /*da60*/  @!P0 BRA `(.L_x_163) ;  /* 0x0000000800308947 */ /* 0x004fec0003800000 */
.L_x_187:
[----:B------:R-:W3:Y:S01]  /*da70*/  SYNCS.PHASECHK.TRANS64.TRYWAIT P0, [R8+URZ], R5 ;  /* 0x00000005080075a7 */ /* 0x000ee2000800017f */
[----:B------:R-:W-:-:S04]  /*da80*/  IADD3 R2, R13, 0x1, RZ ;  /* 0x000000010d027810 */ /* 0x000fc80007ffe0ff */
[----:B------:R-:W-:-:S04]  /*da90*/  ISETP.NE.AND P1, PT, R2, 0x6, PT ;  /* 0x000000060200780c */ /* 0x000fc80003f25270 */
[----:B------:R-:W-:Y:S02]  /*daa0*/  SEL R3, RZ, 0x1, P1 ;  /* 0x00000001ff037807 */ /* 0x000fe40000800000 */
[----:B--2---:R-:W-:Y:S02]  /*dab0*/  SEL R7, R2, RZ, P1 ;  /* 0x000000ff02077207 */ /* 0x004fe40000800000 */
[----:B------:R-:W-:-:S03]  /*dac0*/  LOP3.LUT R6, R6, R3, RZ, 0x3c, !PT ;  /* 0x0000000306067212 */ /* 0x000fc600078e3cff */
[----:B------:R-:W-:Y:S01]  /*dad0*/  IMAD R9, R7, 0x8, R0 ;  /* 0x0000000807097824 */ /* 0x000fe200078e0200 */
[----:B------:R-:W-:Y:S01]  /*dae0*/  SHF.L.U32 R4, R6, 0x1f, RZ ;  /* 0x0000001f06047819 */ /* 0x000fe200000006ff */
[----:B---3--:R-:W-:Y:S06]  /*daf0*/  @!P0 BRA `(.L_x_164) ;  /* 0x0000000800208947 */ /* 0x008fec0003800000 */
.L_x_188:
[----:B------:R-:W3:Y:S01]  /*db00*/  SYNCS.PHASECHK.TRANS64.TRYWAIT P0, [R9+URZ], R4 ;  /* 0x00000004090075a7 */ /* 0x000ee2000800017f */
[----:B------:R-:W-:-:S04]  /*db10*/  IADD3 R2, R7, 0x1, RZ ;  /* 0x0000000107027810 */ /* 0x000fc80007ffe0ff */
[----:B------:R-:W-:-:S04]  /*db20*/  ISETP.NE.AND P1, PT, R2, 0x6, PT ;  /* 0x000000060200780c */ /* 0x000fc80003f25270 */
[----:B------:R-:W-:Y:S02]  /*db30*/  SEL R3, RZ, 0x1, P1 ;  /* 0x00000001ff037807 */ /* 0x000fe40000800000 */
[----:B------:R-:W-:Y:S02]  /*db40*/  SEL R7, R2, RZ, P1 ;  /* 0x000000ff02077207 */ /* 0x000fe40000800000 */
[----:B------:R-:W-:-:S03]  /*db50*/  LOP3.LUT R6, R6, R3, RZ, 0x3c, !PT ;  /* 0x0000000306067212 */ /* 0x000fc600078e3cff */
[----:B--2---:R-:W-:Y:S01]  /*db60*/  IMAD R8, R7, 0x8, R0 ;  /* 0x0000000807087824 */ /* 0x004fe200078e0200 */
[----:B------:R-:W-:Y:S01]  /*db70*/  SHF.L.U32 R5, R6, 0x1f, RZ ;  /* 0x0000001f06057819 */ /* 0x000fe200000006ff */
[----:B---3--:R-:W-:Y:S06]  /*db80*/  @!P0 BRA `(.L_x_165) ;  /* 0x0000000800108947 */ /* 0x008fec0003800000 */
.L_x_189:
[----:B------:R-:W3:Y:S01]  /*db90*/  SYNCS.PHASECHK.TRANS64.TRYWAIT P0, [R8+URZ], R5 ;  /* 0x00000005080075a7 */ /* 0x000ee2000800017f */
[----:B------:R-:W-:-:S04]  /*dba0*/  IADD3 R2, R7, 0x1, RZ ;  /* 0x0000000107027810 */ /* 0x000fc80007ffe0ff */
[----:B------:R-:W-:-:S04]  /*dbb0*/  ISETP.NE.AND P1, PT, R2, 0x6, PT ;  /* 0x000000060200780c */ /* 0x000fc80003f25270 */
[----:B------:R-:W-:Y:S02]  /*dbc0*/  SEL R3, RZ, 0x1, P1 ;  /* 0x00000001ff037807 */ /* 0x000fe40000800000 */
[----:B------:R-:W-:Y:S02]  /*dbd0*/  SEL R7, R2, RZ, P1 ;  /* 0x000000ff02077207 */ /* 0x000fe40000800000 */
[----:B--2---:R-:W-:-:S03]  /*dbe0*/  LOP3.LUT R9, R6, R3, RZ, 0x3c, !PT ;  /* 0x0000000306097212 */ /* 0x004fc600078e3cff */
[----:B------:R-:W-:Y:S01]  /*dbf0*/  IMAD R11, R7, 0x8, R0 ;  /* 0x00000008070b7824 */ /* 0x000fe200078e0200 */
[----:B------:R-:W-:Y:S01]  /*dc00*/  SHF.L.U32 R6, R9, 0x1f, RZ ;  /* 0x0000001f09067819 */ /* 0x000fe200000006ff */
[----:B---3--:R-:W-:Y:S06]  /*dc10*/  @!P0 BRA `(.L_x_166) ;  /* 0x0000000800008947 */ /* 0x008fec0003800000 */
.L_x_190:
[----:B------:R-:W3:Y:S01]  /*dc20*/  SYNCS.PHASECHK.TRANS64.TRYWAIT P0, [R11+URZ], R6 ;  /* 0x000000060b0075a7 */ /* 0x000ee2000800017f */
[----:B------:R-:W-:-:S04]  /*dc30*/  IADD3 R2, R7, 0x1, RZ ;  /* 0x0000000107027810 */ /* 0x000fc80007ffe0ff */
[----:B------:R-:W-:-:S04]  /*dc40*/  ISETP.NE.AND P1, PT, R2, 0x6, PT ;  /* 0x000000060200780c */ /* 0x000fc80003f25270 */
[----:B------:R-:W-:Y:S02]  /*dc50*/  SEL R4, RZ, 0x1, P1 ;  /* 0x00000001ff047807 */ /* 0x000fe40000800000 */
[----:B------:R-:W-:Y:S02]  /*dc60*/  SEL R3, R2, RZ, P1 ;  /* 0x000000ff02037207 */ /* 0x000fe40000800000 */
[----:B------:R-:W-:Y:S01]  /*dc70*/  LOP3.LUT R4, R9, R4, RZ, 0x3c, !PT ;  /* 0x0000000409047212 */ /* 0x000fe200078e3cff */
[----:B---3--:R-:W-:Y:S06]  /*dc80*/  @!P0 BRA `(.L_x_167) ;  /* 0x0000000400f88947 */ /* 0x008fec0003800000 */
.L_x_191:
[----:B------:R-:W-:Y:S01]  /*dc90*/  IMAD R3, R3, 0x8, R0 ;  /* 0x0000000803037824 */ /* 0x000fe200078e0200 */
[----:B------:R-:W-:-:S07]  /*dca0*/  SHF.L.U32 R0, R4, 0x1f, RZ ;  /* 0x0000001f04007819 */ /* 0x000fce00000006ff */
.L_x_168:
[----:B----4-:R4:W1:Y:S02]  /*dcb0*/  SYNCS.PHASECHK.TRANS64.TRYWAIT P0, [R3+URZ], R0 ;  /* 0x00000000030075a7 */ /* 0x010864000800017f */
[----:B-1----:R-:W-:Y:S05]  /*dcc0*/  @!P0 NANOSLEEP.SYNCS 0x989680 ;  /* 0x009896800000895d */ /* 0x002fea0003900000 */
[----:B------:R-:W1:Y:S02]  /*dcd0*/  @!P0 SYNCS.PHASECHK.TRANS64 P0, [R3+URZ], R0 ;  /* 0x00000000030085a7 */ /* 0x000e64000800007f */
[----:B-1----:R-:W-:Y:S05]  /*dce0*/  @!P0 BRA `(.L_x_168) ;  /* 0xfffffffc00f08947 */ /* 0x002fea000383ffff */
.L_x_14:
[----:B-1----:R-:W-:Y:S05]  /*dcf0*/  BSYNC B6 ;  /* 0x0000000000067941 */ /* 0x002fea0003800000 */
.L_x_12:
[----:B------:R-:W-:Y:S05]  /*dd00*/  EXIT ;  /* 0x000000000000794d */ /* 0x000fea0003800000 */
.L_x_27:
[----:B---3--:R3:W4:Y:S02]  /*dd10*/  SYNCS.PHASECHK.TRANS64.TRYWAIT P1, [R3+URZ], R0 ;  /* 0x00000000030075a7 */ /* 0x008724000802017f */
[----:B----4-:R-:W-:Y:S05]  /*dd20*/  @!P1 NANOSLEEP.SYNCS 0x989680 ;  /* 0x009896800000995d */ /* 0x010fea0003900000 */
[----:B------:R-:W4:Y:S02]  /*dd30*/  @!P1 SYNCS.PHASECHK.TRANS64 P1, [R3+URZ], R0 ;  /* 0x00000000030095a7 */ /* 0x000f24000802007f */
[----:B----4-:R-:W-:Y:S05]  /*dd40*/  @!P1 BRA `(.L_x_27) ;  /* 0xfffffffc00f09947 */ /* 0x010fea000383ffff */
[----:B------:R-:W-:Y:S05]  /*dd50*/  BRA `(.L_x_26) ;  /* 0xffffff3c00a07947 */ /* 0x000fea000383ffff */
.L_x_32:
[----:B---3--:R-:W-:-:S04]  /*dd60*/  MOV R5, UR4 ;  /* 0x0000000400057c02 */ /* 0x008fc80008000f00 */
[----:B------:R3:W4:Y:S03]  /*dd70*/  SYNCS.PHASECHK.TRANS64.TRYWAIT P1, [R5+URZ], R4 ;  /* 0x00000004050075a7 */ /* 0x000726000802017f */
[----:B----4-:R-:W-:Y:S05]  /*dd80*/  @!P1 NANOSLEEP.SYNCS 0x989680 ;  /* 0x009896800000995d */ /* 0x010fea0003900000 */
[----:B------:R-:W4:Y:S02]  /*dd90*/  @!P1 SYNCS.PHASECHK.TRANS64 P1, [R5+URZ], R4 ;  /* 0x00000004050095a7 */ /* 0x000f24000802007f */
[----:B----4-:R-:W-:Y:S05]  /*dda0*/  @!P1 BRA `(.L_x_32) ;  /* 0xfffffffc00ec9947 */ /* 0x010fea000383ffff */
[----:B------:R-:W-:Y:S05]  /*ddb0*/  BRA `(.L_x_31) ;  /* 0xffffff4000607947 */ /* 0x000fea000383ffff */
.L_x_54:
[----:B-1----:R-:W-:-:S04]  /*ddc0*/  IMAD.U32 R4, RZ, RZ, UR51 ;  /* 0x00000033ff047e24 */ /* 0x002fc8000f8e00ff */
[----:B------:R1:W2:Y:S03]  /*ddd0*/  SYNCS.PHASECHK.TRANS64.TRYWAIT P2, [R4+URZ+0x60], R3 ;  /* 0x00006003040075a7 */ /* 0x0002a6000804017f */
[----:B--2---:R-:W-:Y:S05]  /*dde0*/  @!P2 NANOSLEEP.SYNCS 0x989680 ;  /* 0x009896800000a95d */ /* 0x004fea0003900000 */
[----:B------:R-:W2:Y:S02]  /*ddf0*/  @!P2 SYNCS.PHASECHK.TRANS64 P2, [R4+URZ+0x60], R3 ;  /* 0x000060030400a5a7 */ /* 0x000ea4000804007f */
[----:B--2---:R-:W-:Y:S05]  /*de00*/  @!P2 BRA `(.L_x_54) ;  /* 0xfffffffc00eca947 */ /* 0x004fea000383ffff */
[----:B------:R-:W-:Y:S05]  /*de10*/  BRA `(.L_x_169) ;  /* 0xffffff4c00607947 */ /* 0x000fea000383ffff */
.L_x_65:
[----:B-1----:R1:W2:Y:S02]  /*de20*/  SYNCS.PHASECHK.TRANS64.TRYWAIT P3, [R27+URZ+0x60], R28 ;  /* 0x0000601c1b0075a7 */ /* 0x0022a4000806017f */
[----:B--2---:R-:W-:Y:S05]  /*de30*/  @!P3 NANOSLEEP.SYNCS 0x989680 ;  /* 0x009896800000b95d */ /* 0x004fea0003900000 */
[----:B------:R-:W2:Y:S02]  /*de40*/  @!P3 SYNCS.PHASECHK.TRANS64 P3, [R27+URZ+0x60], R28 ;  /* 0x0000601c1b00b5a7 */ /* 0x000ea4000806007f */
[----:B--2---:R-:W-:Y:S05]  /*de50*/  @!P3 BRA `(.L_x_65) ;  /* 0xfffffffc00f0b947 */ /* 0x004fea000383ffff */
[----:B------:R-:W-:Y:S05]  /*de60*/  BRA `(.L_x_170) ;  /* 0xffffff6c00807947 */ /* 0x000fea000383ffff */
.L_x_75:
[----:B-1----:R1:W2:Y:S02]  /*de70*/  SYNCS.PHASECHK.TRANS64.TRYWAIT P3, [R25+URZ+0x60], R26 ;  /* 0x0000601a190075a7 */ /* 0x0022a4000806017f */
[----:B--2---:R-:W-:Y:S05]  /*de80*/  @!P3 NANOSLEEP.SYNCS 0x989680 ;  /* 0x009896800000b95d */ /* 0x004fea0003900000 */
[----:B------:R-:W2:Y:S02]  /*de90*/  @!P3 SYNCS.PHASECHK.TRANS64 P3, [R25+URZ+0x60], R26 ;  /* 0x0000601a1900b5a7 */ /* 0x000ea4000806007f */
[----:B--2---:R-:W-:Y:S05]  /*dea0*/  @!P3 BRA `(.L_x_75) ;  /* 0xfffffffc00f0b947 */ /* 0x004fea000383ffff */
[----:B------:R-:W-:Y:S05]  /*deb0*/  BRA `(.L_x_171) ;  /* 0xffffff8c00687947 */ /* 0x000fea000383ffff */
.L_x_85:
[----:B--2---:R2:W3:Y:S02]  /*dec0*/  SYNCS.PHASECHK.TRANS64.TRYWAIT P3, [R26+URZ+0x60], R25 ;  /* 0x000060191a0075a7 */ /* 0x0044e4000806017f */
[----:B---3--:R-:W-:Y:S05]  /*ded0*/  @!P3 NANOSLEEP.SYNCS 0x989680 ;  /* 0x009896800000b95d */ /* 0x008fea0003900000 */
[----:B------:R-:W3:Y:S02]  /*dee0*/  @!P3 SYNCS.PHASECHK.TRANS64 P3, [R26+URZ+0x60], R25 ;  /* 0x000060191a00b5a7 */ /* 0x000ee4000806007f */
[----:B---3--:R-:W-:Y:S05]  /*def0*/  @!P3 BRA `(.L_x_85) ;  /* 0xfffffffc00f0b947 */ /* 0x008fea000383ffff */
[----:B------:R-:W-:Y:S05]  /*df00*/  BRA `(.L_x_172) ;  /* 0xffffffac005c7947 */ /* 0x000fea000383ffff */
.L_x_105:
[----:B-1----:R-:W-:-:S04]  /*df10*/  MOV R3, UR4 ;  /* 0x0000000400037c02 */ /* 0x002fc80008000f00 */
[----:B------:R1:W2:Y:S03]  /*df20*/  SYNCS.PHASECHK.TRANS64.TRYWAIT P0, [R3+URZ+0xa8], R0 ;  /* 0x0000a800030075a7 */ /* 0x0002a6000800017f */
[----:B--2---:R-:W-:Y:S05]  /*df30*/  @!P0 NANOSLEEP.SYNCS 0x989680 ;  /* 0x009896800000895d */ /* 0x004fea0003900000 */
[----:B------:R-:W2:Y:S02]  /*df40*/  @!P0 SYNCS.PHASECHK.TRANS64 P0, [R3+URZ+0xa8], R0 ;  /* 0x0000a800030085a7 */ /* 0x000ea4000800007f */
[----:B--2---:R-:W-:Y:S05]  /*df50*/  @!P0 BRA `(.L_x_105) ;  /* 0xfffffffc00ec8947 */ /* 0x004fea000383ffff */
[----:B------:R-:W-:Y:S05]  /*df60*/  BRA `(.L_x_104) ;  /* 0xffffffd800b47947 */ /* 0x000fea000383ffff */
.L_x_114:
[----:B-1----:R-:W-:-:S04]  /*df70*/  IMAD.U32 R5, RZ, RZ, UR5 ;  /* 0x00000005ff057e24 */ /* 0x002fc8000f8e00ff */
[----:B------:R1:W2:Y:S03]  /*df80*/  SYNCS.PHASECHK.TRANS64.TRYWAIT P1, [R5+URZ+0x80], R4 ;  /* 0x00008004050075a7 */ /* 0x0002a6000802017f */
[----:B--2---:R-:W-:Y:S05]  /*df90*/  @!P1 NANOSLEEP.SYNCS 0x989680 ;  /* 0x009896800000995d */ /* 0x004fea0003900000 */
[----:B------:R-:W2:Y:S02]  /*dfa0*/  @!P1 SYNCS.PHASECHK.TRANS64 P1, [R5+URZ+0x80], R4 ;  /* 0x00008004050095a7 */ /* 0x000ea4000802007f */
[----:B--2---:R-:W-:Y:S05]  /*dfb0*/  @!P1 BRA `(.L_x_114) ;  /* 0xfffffffc00ec9947 */ /* 0x004fea000383ffff */
[----:B------:R-:W-:Y:S05]  /*dfc0*/  BRA `(.L_x_173) ;  /* 0xffffffdc00a07947 */ /* 0x000fea000383ffff */
.L_x_120:
[----:B-12---:R-:W-:-:S04]  /*dfd0*/  MOV R5, UR5 ;  /* 0x0000000500057c02 */ /* 0x006fc80008000f00 */
[----:B------:R1:W2:Y:S03]  /*dfe0*/  SYNCS.PHASECHK.TRANS64.TRYWAIT P1, [R5+URZ+0x88], R4 ;  /* 0x00008804050075a7 */ /* 0x0002a6000802017f */
[----:B--2---:R-:W-:Y:S05]  /*dff0*/  @!P1 NANOSLEEP.SYNCS 0x989680 ;  /* 0x009896800000995d */ /* 0x004fea0003900000 */
[----:B------:R-:W2:Y:S02]  /*e000*/  @!P1 SYNCS.PHASECHK.TRANS64 P1, [R5+URZ+0x88], R4 ;  /* 0x00008804050095a7 */ /* 0x000ea4000802007f */
[----:B--2---:R-:W-:Y:S05]  /*e010*/  @!P1 BRA `(.L_x_120) ;  /* 0xfffffffc00ec9947 */ /* 0x004fea000383ffff */
[----:B------:R-:W-:Y:S05]  /*e020*/  BRA `(.L_x_174) ;  /* 0xffffffdc00e87947 */ /* 0x000fea000383ffff */
.L_x_126:
[----:B-123--:R-:W-:-:S04]  /*e030*/  IMAD.U32 R5, RZ, RZ, UR5 ;  /* 0x00000005ff057e24 */ /* 0x00efc8000f8e00ff */
[----:B------:R1:W2:Y:S03]  /*e040*/  SYNCS.PHASECHK.TRANS64.TRYWAIT P1, [R5+URZ+0x90], R4 ;  /* 0x00009004050075a7 */ /* 0x0002a6000802017f */
[----:B--2---:R-:W-:Y:S05]  /*e050*/  @!P1 NANOSLEEP.SYNCS 0x989680 ;  /* 0x009896800000995d */ /* 0x004fea0003900000 */
[----:B------:R-:W2:Y:S02]  /*e060*/  @!P1 SYNCS.PHASECHK.TRANS64 P1, [R5+URZ+0x90], R4 ;  /* 0x00009004050095a7 */ /* 0x000ea4000802007f */
[----:B--2---:R-:W-:Y:S05]  /*e070*/  @!P1 BRA `(.L_x_126) ;  /* 0xfffffffc00ec9947 */ /* 0x004fea000383ffff */
[----:B------:R-:W-:Y:S05]  /*e080*/  BRA `(.L_x_175) ;  /* 0xffffffe000387947 */ /* 0x000fea000383ffff */
.L_x_132:
[----:B-1234-:R-:W-:-:S04]  /*e090*/  MOV R5, UR5 ;  /* 0x0000000500057c02 */ /* 0x01efc80008000f00 */
[----:B------:R1:W2:Y:S03]  /*e0a0*/  SYNCS.PHASECHK.TRANS64.TRYWAIT P1, [R5+URZ+0x98], R4 ;  /* 0x00009804050075a7 */ /* 0x0002a6000802017f */
[----:B--2---:R-:W-:Y:S05]  /*e0b0*/  @!P1 NANOSLEEP.SYNCS 0x989680 ;  /* 0x009896800000995d */ /* 0x004fea0003900000 */
[----:B------:R-:W2:Y:S02]  /*e0c0*/  @!P1 SYNCS.PHASECHK.TRANS64 P1, [R5+URZ+0x98], R4 ;  /* 0x00009804050095a7 */ /* 0x000ea4000802007f */
[----:B--2---:R-:W-:Y:S05]  /*e0d0*/  @!P1 BRA `(.L_x_132) ;  /* 0xfffffffc00ec9947 */ /* 0x004fea000383ffff */
[----:B------:R-:W-:Y:S05]  /*e0e0*/  BRA `(.L_x_176) ;  /* 0xffffffe000887947 */ /* 0x000fea000383ffff */
.L_x_142:
[----:B--2---:R2:W1:Y:S02]  /*e0f0*/  SYNCS.PHASECHK.TRANS64.TRYWAIT P0, [R3+URZ+0x80], R0 ;  /* 0x00008000030075a7 */ /* 0x004464000800017f */
[----:B-1----:R-:W-:Y:S05]  /*e100*/  @!P0 NANOSLEEP.SYNCS 0x989680 ;  /* 0x009896800000895d */ /* 0x002fea0003900000 */
[----:B------:R-:W1:Y:S02]  /*e110*/  @!P0 SYNCS.PHASECHK.TRANS64 P0, [R3+URZ+0x80], R0 ;  /* 0x00008000030085a7 */ /* 0x000e64000800007f */
[----:B-1----:R-:W-:Y:S05]  /*e120*/  @!P0 BRA `(.L_x_142) ;  /* 0xfffffffc00f08947 */ /* 0x002fea000383ffff */
[----:B------:R-:W-:Y:S05]  /*e130*/  BRA `(.L_x_177) ;  /* 0xffffffe800847947 */ /* 0x000fea000383ffff */
.L_x_144:
[----:B------:R1:W1:Y:S02]  /*e140*/  SYNCS.PHASECHK.TRANS64.TRYWAIT P0, [R3+URZ+0x88], R0 ;  /* 0x00008800030075a7 */ /* 0x000264000800017f */
[----:B-1----:R-:W-:Y:S05]  /*e150*/  @!P0 NANOSLEEP.SYNCS 0x989680 ;  /* 0x009896800000895d */ /* 0x002fea0003900000 */
[----:B------:R-:W1:Y:S02]  /*e160*/  @!P0 SYNCS.PHASECHK.TRANS64 P0, [R3+URZ+0x88], R0 ;  /* 0x00008800030085a7 */ /* 0x000e64000800007f */
[----:B-1----:R-:W-:Y:S05]  /*e170*/  @!P0 BRA `(.L_x_144) ;  /* 0xfffffffc00f08947 */ /* 0x002fea000383ffff */
[----:B------:R-:W-:Y:S05]  /*e180*/  BRA `(.L_x_178) ;  /* 0xffffffe800807947 */ /* 0x000fea000383ffff */
.L_x_146:
[----:B------:R1:W1:Y:S02]  /*e190*/  SYNCS.PHASECHK.TRANS64.TRYWAIT P0, [R3+URZ+0x90], R0 ;  /* 0x00009000030075a7 */ /* 0x000264000800017f */
[----:B-1----:R-:W-:Y:S05]  /*e1a0*/  @!P0 NANOSLEEP.SYNCS 0x989680 ;  /* 0x009896800000895d */ /* 0x002fea0003900000 */
[----:B------:R-:W1:Y:S02]  /*e1b0*/  @!P0 SYNCS.PHASECHK.TRANS64 P0, [R3+URZ+0x90], R0 ;  /* 0x00009000030085a7 */ /* 0x000e64000800007f */
[----:B-1----:R-:W-:Y:S05]  /*e1c0*/  @!P0 BRA `(.L_x_146) ;  /* 0xfffffffc00f08947 */ /* 0x002fea000383ffff */
[----:B------:R-:W-:Y:S05]  /*e1d0*/  BRA `(.L_x_179) ;  /* 0xffffffe8007c7947 */ /* 0x000fea000383ffff */
.L_x_150:
[----:B------:R-:W-:Y:S01]  /*e1e0*/  BSSY B1, `(.L_x_180) ;  /* 0x0000006000017945 */ /* 0x000fe20003800000 */
[----:B------:R-:W-:-:S07]  /*e1f0*/  IMAD.MOV.U32 R15, RZ, RZ, -0x1 ;  /* 0xffffffffff0f7424 */ /* 0x000fce00078e00ff */
[----:B------:R-:W-:Y:S05]  /*e200*/  WARPSYNC.COLLECTIVE R15, `(.L_x_181) ;  /* 0x000000000f0c7348 */ /* 0x000fea0003c00000 */
[----:B------:R-:W-:Y:S02]  /*e210*/  ELECT P6, UR62, PT ;  /* 0x00000000003e782f */ /* 0x000fe400038c0000 */
[----:B------:R-:W-:Y:S01]  /*e220*/  MOV R14, UR62 ;  /* 0x0000003e000e7c02 */ /* 0x000fe20008000f00 */
[----:B------:R-:W-:Y:S10]  /*e230*/  ENDCOLLECTIVE ;  /* 0x000000000000791b */ /* 0x000ff40003800000 */
.L_x_181:
[----:B------:R-:W-:Y:S05]  /*e240*/  BSYNC B1 ;  /* 0x0000000000017941 */ /* 0x000fea0003800000 */
.L_x_180:
[----:B------:R-:W-:Y:S05]  /*e250*/  BRA `(.L_x_182) ;  /* 0xffffffe800f87947 */ /* 0x000fea000383ffff */
.L_x_153:
[----:B--2---:R2:W3:Y:S02]  /*e260*/  SYNCS.PHASECHK.TRANS64.TRYWAIT P0, [R14+URZ+0x30], R7 ;  /* 0x000030070e0075a7 */ /* 0x0044e4000800017f */
[----:B---3--:R-:W-:Y:S05]  /*e270*/  @!P0 NANOSLEEP.SYNCS 0x989680 ;  /* 0x009896800000895d */ /* 0x008fea0003900000 */
[----:B------:R-:W3:Y:S02]  /*e280*/  @!P0 SYNCS.PHASECHK.TRANS64 P0, [R14+URZ+0x30], R7 ;  /* 0x000030070e0085a7 */ /* 0x000ee4000800007f */
[----:B---3--:R-:W-:Y:S05]  /*e290*/  @!P0 BRA `(.L_x_153) ;  /* 0xfffffffc00f08947 */ /* 0x008fea000383ffff */
[----:B------:R-:W-:Y:S05]  /*e2a0*/  BRA `(.L_x_183) ;  /* 0xffffffec00307947 */ /* 0x000fea000383ffff */
.L_x_161:
[----:B------:R-:W-:Y:S01]  /*e2b0*/  BSSY B0, `(.L_x_184) ;  /* 0x0000006000007945 */ /* 0x000fe20003800000 */
[----:B------:R-:W-:-:S07]  /*e2c0*/  MOV R15, 0xffffffff ;  /* 0xffffffff000f7802 */ /* 0x000fce0000000f00 */
[----:B-1----:R-:W-:Y:S05]  /*e2d0*/  WARPSYNC.COLLECTIVE R15, `(.L_x_185) ;  /* 0x000000000f0c7348 */ /* 0x002fea0003c00000 */
[----:B------:R-:W-:Y:S02]  /*e2e0*/  ELECT P6, UR62, PT ;  /* 0x00000000003e782f */ /* 0x000fe400038c0000 */
[----:B------:R-:W-:Y:S01]  /*e2f0*/  MOV R14, UR62 ;  /* 0x0000003e000e7c02 */ /* 0x000fe20008000f00 */
[----:B-1----:R-:W-:Y:S10]  /*e300*/  ENDCOLLECTIVE ;  /* 0x000000000000791b */ /* 0x002ff40003800000 */
.L_x_185:
[----:B------:R-:W-:Y:S05]  /*e310*/  BSYNC B0 ;  /* 0x0000000000007941 */ /* 0x000fea0003800000 */
.L_x_184:
[----:B------:R-:W-:Y:S05]  /*e320*/  BRA `(.L_x_186) ;  /* 0xfffffff400807947 */ /* 0x000fea000383ffff */
.L_x_163:
[----:B--2---:R2:W3:Y:S02]  /*e330*/  SYNCS.PHASECHK.TRANS64.TRYWAIT P0, [R7+URZ], R4 ;  /* 0x00000004070075a7 */ /* 0x0044e4000800017f */
[----:B---3--:R-:W-:Y:S05]  /*e340*/  @!P0 NANOSLEEP.SYNCS 0x989680 ;  /* 0x009896800000895d */ /* 0x008fea0003900000 */
[----:B------:R-:W3:Y:S02]  /*e350*/  @!P0 SYNCS.PHASECHK.TRANS64 P0, [R7+URZ], R4 ;  /* 0x00000004070085a7 */ /* 0x000ee4000800007f */
[----:B---3--:R-:W-:Y:S05]  /*e360*/  @!P0 BRA `(.L_x_163) ;  /* 0xfffffffc00f08947 */ /* 0x008fea000383ffff */
[----:B------:R-:W-:Y:S05]  /*e370*/  BRA `(.L_x_187) ;  /* 0xfffffff400bc7947 */ /* 0x000fea000383ffff */
.L_x_164:
[----:B--2---:R2:W3:Y:S02]  /*e380*/  SYNCS.PHASECHK.TRANS64.TRYWAIT P0, [R8+URZ], R5 ;  /* 0x00000005080075a7 */ /* 0x0044e4000800017f */
[----:B---3--:R-:W-:Y:S05]  /*e390*/  @!P0 NANOSLEEP.SYNCS 0x989680 ;  /* 0x009896800000895d */ /* 0x008fea0003900000 */
[----:B------:R-:W3:Y:S02]  /*e3a0*/  @!P0 SYNCS.PHASECHK.TRANS64 P0, [R8+URZ], R5 ;  /* 0x00000005080085a7 */ /* 0x000ee4000800007f */
[----:B---3--:R-:W-:Y:S05]  /*e3b0*/  @!P0 BRA `(.L_x_164) ;  /* 0xfffffffc00f08947 */ /* 0x008fea000383ffff */
[----:B------:R-:W-:Y:S05]  /*e3c0*/  BRA `(.L_x_188) ;  /* 0xfffffff400cc7947 */ /* 0x000fea000383ffff */
.L_x_165:
[----:B--2---:R2:W3:Y:S02]  /*e3d0*/  SYNCS.PHASECHK.TRANS64.TRYWAIT P0, [R9+URZ], R4 ;  /* 0x00000004090075a7 */ /* 0x0044e4000800017f */
[----:B---3--:R-:W-:Y:S05]  /*e3e0*/  @!P0 NANOSLEEP.SYNCS 0x989680 ;  /* 0x009896800000895d */ /* 0x008fea0003900000 */
[----:B------:R-:W3:Y:S02]  /*e3f0*/  @!P0 SYNCS.PHASECHK.TRANS64 P0, [R9+URZ], R4 ;  /* 0x00000004090085a7 */ /* 0x000ee4000800007f */
[----:B---3--:R-:W-:Y:S05]  /*e400*/  @!P0 BRA `(.L_x_165) ;  /* 0xfffffffc00f08947 */ /* 0x008fea000383ffff */
[----:B------:R-:W-:Y:S05]  /*e410*/  BRA `(.L_x_189) ;  /* 0xfffffff400dc7947 */ /* 0x000fea000383ffff */
.L_x_166:
[----:B--2---:R2:W3:Y:S02]  /*e420*/  SYNCS.PHASECHK.TRANS64.TRYWAIT P0, [R8+URZ], R5 ;  /* 0x00000005080075a7 */ /* 0x0044e4000800017f */
[----:B---3--:R-:W-:Y:S05]  /*e430*/  @!P0 NANOSLEEP.SYNCS 0x989680 ;  /* 0x009896800000895d */ /* 0x008fea0003900000 */
[----:B------:R-:W3:Y:S02]  /*e440*/  @!P0 SYNCS.PHASECHK.TRANS64 P0, [R8+URZ], R5 ;  /* 0x00000005080085a7 */ /* 0x000ee4000800007f */
[----:B---3--:R-:W-:Y:S05]  /*e450*/  @!P0 BRA `(.L_x_166) ;  /* 0xfffffffc00f08947 */ /* 0x008fea000383ffff */
[----:B------:R-:W-:Y:S05]  /*e460*/  BRA `(.L_x_190) ;  /* 0xfffffff400ec7947 */ /* 0x000fea000383ffff */
.L_x_167:
[----:B---3--:R3:W4:Y:S02]  /*e470*/  SYNCS.PHASECHK.TRANS64.TRYWAIT P0, [R11+URZ], R6 ;  /* 0x000000060b0075a7 */ /* 0x008724000800017f */
[----:B----4-:R-:W-:Y:S05]  /*e480*/  @!P0 NANOSLEEP.SYNCS 0x989680 ;  /* 0x009896800000895d */ /* 0x010fea0003900000 */
[----:B------:R-:W4:Y:S02]  /*e490*/  @!P0 SYNCS.PHASECHK.TRANS64 P0, [R11+URZ], R6 ;  /* 0x000000060b0085a7 */ /* 0x000f24000800007f */
[----:B----4-:R-:W-:Y:S05]  /*e4a0*/  @!P0 BRA `(.L_x_167) ;  /* 0xfffffffc00f08947 */ /* 0x010fea000383ffff */
[----:B------:R-:W-:Y:S05]  /*e4b0*/  BRA `(.L_x_191) ;  /* 0xfffffff400f47947 */ /* 0x000fea000383ffff */
.L_x_192:
[----:B------:R-:W-:-:S00]  /*e4c0*/  BRA `(.L_x_192) ;  /* 0xfffffffc00fc7947 */ /* 0x000fc0000383ffff */
[----:B------:R-:W-:-:S00]  /*e4d0*/  NOP ;  /* 0x0000000000007918 */ /* 0x000fc00000000000 */
        /* <DEDUP_REMOVED lines=10> */
.L_x_193:


//--------------------- .nv.global.init           --------------------------
	.section	.nv.global.init,"aw",@progbits
.nv.global.init:
	.type		$str$22,@object
	.size		$str$22,($str$26 - $str$22)
$str$22:
        /*0000*/ 	.byte	0x6b, 0x5f, 0x74, 0x69, 0x6c, 0x65, 0x5f, 0x63, 0x6f, 0x75, 0x6e, 0x74, 0x20, 0x3e, 0x3d, 0x20
        /*0010*/ 	.byte	0x31, 0x00
	.type		$str$26,@object
	.size		$str$26,($str$27 - $str$26)
$str$26:
        /*0012*/ 	.byte	0x28, 0x61, 0x64, 0x64, 0x72, 0x65, 0x73, 0x73, 0x20, 0x26, 0x20, 0x6d, 0x61, 0x73, 0x6b, 0x29
        /*0022*/ 	.byte	0x20, 0x3d, 0x3d, 0x20, 0x30, 0x00
	.type		$str$27,@object
	.size		$str$27,($str$23 - $str$27)
$str$27:
        /*0028*/ 	.byte	0x2f, 0x74, 0x6d, 0x70, 0x2f, 0x63, 0x75, 0x74, 0x6c, 0x61, 0x73, 0x73, 0x5f, 0x73, 0x77, 0x65
        /*0038*/ 	.byte	0x65, 0x70, 0x5f, 0x73, 0x72, 0x63, 0x2f, 0x69, 0x6e, 0x63, 0x6c, 0x75, 0x64, 0x65, 0x2f, 0x63
        /*0048*/ 	.byte	0x75, 0x74, 0x65, 0x2f, 0x70, 0x6f, 0x69, 0x6e, 0x74, 0x65, 0x72, 0x5f, 0x66, 0x6c, 0x61, 0x67
        /*0058*/ 	.byte	0x67, 0x65, 0x64, 0x2e, 0x68, 0x70, 0x70, 0x00
	.type		$str$23,@object
	.size		$str$23,(__unnamed_2 - $str$23)
$str$23:
        /*0060*/ 	.byte	0x2f, 0x74, 0x6d, 0x70, 0x2f, 0x63, 0x75, 0x74, 0x6c, 0x61, 0x73, 0x73, 0x5f, 0x73, 0x77, 0x65
        /*0070*/ 	.byte	0x65, 0x70, 0x5f, 0x73, 0x72, 0x63, 0x2f, 0x69, 0x6e, 0x63, 0x6c, 0x75, 0x64, 0x65, 0x2f, 0x63
        /*0080*/ 	.byte	0x75, 0x74, 0x6c, 0x61, 0x73, 0x73, 0x2f, 0x67, 0x65, 0x6d, 0x6d, 0x2f, 0x63, 0x6f, 0x6c, 0x6c
        /*0090*/ 	.byte	0x65, 0x63, 0x74, 0x69, 0x76, 0x65, 0x2f, 0x73, 0x6d, 0x39, 0x30, 0x5f, 0x6d, 0x6d, 0x61, 0x5f
        /*00a0*/ 	.byte	0x74, 0x6d, 0x61, 0x5f, 0x67, 0x6d, 0x6d, 0x61, 0x5f, 0x73, 0x73, 0x5f, 0x77, 0x61, 0x72, 0x70
        /*00b0*/ 	.byte	0x73, 0x70, 0x65, 0x63, 0x69, 0x61, 0x6c, 0x69, 0x7a, 0x65, 0x64, 0x2e, 0x68, 0x70, 0x70, 0x00
	.type		__unnamed_2,@object
	.size		__unnamed_2,(__unnamed_1 - __unnamed_2)
__unnamed_2:
        /*00c0*/ 	.byte	0x61, 0x75, 0x74, 0x6f, 0x20, 0x63, 0x75, 0x74, 0x65, 0x3a, 0x3a, 0x61, 0x73, 0x5f, 0x70, 0x6f
        /* <DEDUP_REMOVED lines=27> */
        /*0280*/ 	.byte	0x36, 0x3e, 0x3e, 0x3e, 0x3e, 0x3e, 0x5d, 0x00
	.type		__unnamed_1,@object
	.size		__unnamed_1,(.L_0 - __unnamed_1)
__unnamed_1:
        /* <DEDUP_REMOVED lines=181> */
        /*0dd8*/ 	.byte	0x69, 0x74, 0x79, 0x5d, 0x00
.L_0:


//--------------------- .nv.shared._ZN7cutlass13device_kernelINS_4gemm6kernel13GemmUniversalIN4cute5tupleIJiiiiEEENS1_10collective13CollectiveMmaINS1_34MainloopSm90TmaGmmaWarpSpecializedILi6ENS5_IJNS4_1CILi2EEENSA_ILi1EEESC_EEENS1_35KernelTmaWarpSpecializedCooperativeEEENS5_IJNSA_ILi128EEESG_NSA_ILi64EEEEEENS_6half_tENS5_IJlSC_lEEESJ_SK_NS4_8TiledMMAINS4_8MMA_AtomIJNS4_4SM904GMMA26MMA_64x128x16_F32F16F16_SSILNSO_5MajorE0ELSQ_0ELNSO_7ScaleInE1ELSR_1EEEEEENS4_6LayoutISD_NS5_IJSC_NSA_ILi0EEESV_EEEEENS5_IJNS4_10UnderscoreESY_SY_EEEEENS4_13SM90_TMA_LOADENS4_14ComposedLayoutINS4_7SwizzleILi3ELi4ELi3EEENS4_18smem_ptr_flag_bitsILi16EEENSU_INS5_IJNSA_ILi8EEESH_EEENS5_IJSH_SC_EEEEEEEvNS4_8identityENS4_23SM90_TMA_LOAD_MULTICASTES1B_vS1C_EENS_8epilogue10collective18CollectiveEpilogueINS1F_22Sm90TmaWarpSpecializedILi4ELi2ELi16ELb1ELb0EEEJSI_NS5_IJSG_NSA_ILi32EEEEEESJ_SK_SJ_SK_NS1F_6fusion15FusionCallbacksIS1J_NS1M_13LinCombEltActINS1F_6thread4GELUESJ_fSJ_fLNS_15FloatRoundStyleE2EEESI_S1L_JEEES11_NS12_INS13_ILi2ELi4ELi3EEES16_NSU_INS5_IJS17_S1K_EEENS5_IJS1K_SC_EEEEEEENS4_17SM75_U32x4_LDSM_NENS4_14SM90_TMA_STOREES1Y_NS4_17SM90_U32x4_STSM_NENS4_9Copy_AtomIJS21_SJ_EEEvEEEvvEEEEvNT_6ParamsE --------------------------
	.section	.nv.shared._ZN7cutlass13device_kernelINS_4gemm6kernel13GemmUniversalIN4cute5tupleIJiiiiEEENS1_10collective13CollectiveMmaINS1_34MainloopSm90TmaGmmaWarpSpecializedILi6ENS5_IJNS4_1CILi2EEENSA_ILi1EEESC_EEENS1_35KernelTmaWarpSpecializedCooperativeEEENS5_IJNSA_ILi128EEESG_NSA_ILi64EEEEEENS_6half_tENS5_IJlSC_lEEESJ_SK_NS4_8TiledMMAINS4_8MMA_AtomIJNS4_4SM904GMMA26MMA_64x128x16_F32F16F16_SSILNSO_5MajorE0ELSQ_0ELNSO_7ScaleInE1ELSR_1EEEEEENS4_6LayoutISD_NS5_IJSC_NSA_ILi0EEESV_EEEEENS5_IJNS4_10UnderscoreESY_SY_EEEEENS4_13SM90_TMA_LOADENS4_14ComposedLayoutINS4_7SwizzleILi3ELi4ELi3EEENS4_18smem_ptr_flag_bitsILi16EEENSU_INS5_IJNSA_ILi8EEESH_EEENS5_IJSH_SC_EEEEEEEvNS4_8identityENS4_23SM90_TMA_LOAD_MULTICASTES1B_vS1C_EENS_8epilogue10collective18CollectiveEpilogueINS1F_22Sm90TmaWarpSpecializedILi4ELi2ELi16ELb1ELb0EEEJSI_NS5_IJSG_NSA_ILi32EEEEEESJ_SK_SJ_SK_NS1F_6fusion15FusionCallbacksIS1J_NS1M_13LinCombEltActINS1F_6thread4GELUESJ_fSJ_fLNS_15FloatRoundStyleE2EEESI_S1L_JEEES11_NS12_INS13_ILi2ELi4ELi3EEES16_NSU_INS5_IJS17_S1K_EEENS5_IJS1K_SC_EEEEEEENS4_17SM75_U32x4_LDSM_NENS4_14SM90_TMA_STOREES1Y_NS4_17SM90_U32x4_STSM_NENS4_9Copy_AtomIJS21_SJ_EEEvEEEvvEEEEvNT_6ParamsE,"aw",@nobits
	.sectionflags	@""
	.align	16
	.zero		1024


//--------------------- .nv.shared.reserved.0     --------------------------
	.section	.nv.shared.reserved.0,"aw",@nobits
	.weak		__nv_reservedSMEM_offset_0_alias
	.size		__nv_reservedSMEM_offset_0_alias, 0, 0
	.other		__nv_reservedSMEM_offset_0_alias,@"STO_CUDA_RESERVED_SHARED STV_DEFAULT"
__nv_reservedSMEM_offset_0_alias:
	.zero		0


//--------------------- .nv.global                --------------------------
	.section	.nv.global,"aw",@nobits
.nv.global:
	.type		_ZN39_INTERNAL_b787a0d9_4_k_cu_cf3cb49e_27824cute1_E,@object
	.size		_ZN39_INTERNAL_b787a0d9_4_k_cu_cf3cb49e_27824cute1_E,(_ZN39_INTERNAL_b787a0d9_4_k_cu_cf3cb49e_27824cuda3std3__45__cpo6cbeginE - _ZN39_INTERNAL_b787a0d9_4_k_cu_cf3cb49e_27824cute1_E)
_ZN39_INTERNAL_b787a0d9_4_k_cu_cf3cb49e_27824cute1_E:
	.zero		1
	.type		_ZN39_INTERNAL_b787a0d9_4_k_cu_cf3cb49e_27824cuda3std3__45__cpo6cbeginE,@object
	.size		_ZN39_INTERNAL_b787a0d9_4_k_cu_cf3cb49e_27824cuda3std3__45__cpo6cbeginE,(_ZN39_INTERNAL_b787a0d9_4_k_cu_cf3cb49e_27824cuda3std3__48in_placeE - _ZN39_INTERNAL_b787a0d9_4_k_cu_cf3cb49e_27824cuda3std3__45__cpo6cbeginE)
_ZN39_INTERNAL_b787a0d9_4_k_cu_cf3cb49e_27824cuda3std3__45__cpo6cbeginE:
	.zero		1
	.type		_ZN39_INTERNAL_b787a0d9_4_k_cu_cf3cb49e_27824cuda3std3__48in_placeE,@object
	.size		_ZN39_INTERNAL_b787a0d9_4_k_cu_cf3cb49e_27824cuda3std3__48in_placeE,(_ZN39_INTERNAL_b787a0d9_4_k_cu_cf3cb49e_27824cuda3std6ranges3__45__cpo9iter_moveE - _ZN39_INTERNAL_b787a0d9_4_k_cu_cf3cb49e_27824cuda3std3__48in_placeE)
_ZN39_INTERNAL_b787a0d9_4_k_cu_cf3cb49e_27824cuda3std3__48in_placeE:
	.zero		1
	.type		_ZN39_INTERNAL_b787a0d9_4_k_cu_cf3cb49e_27824cuda3std6ranges3__45__cpo9iter_moveE,@object
	.size		_ZN39_INTERNAL_b787a0d9_4_k_cu_cf3cb49e_27824cuda3std6ranges3__45__cpo9iter_moveE,(_ZN39_INTERNAL_b787a0d9_4_k_cu_cf3cb49e_27824cuda3std3__45__cpo5beginE - _ZN39_INTERNAL_b787a0d9_4_k_cu_cf3cb49e_27824cuda3std6ranges3__45__cpo9iter_moveE)
_ZN39_INTERNAL_b787a0d9_4_k_cu_cf3cb49e_27824cuda3std6ranges3__45__cpo9iter_moveE:
	.zero		1
	.type		_ZN39_INTERNAL_b787a0d9_4_k_cu_cf3cb49e_27824cuda3std3__45__cpo5beginE,@object
	.size		_ZN39_INTERNAL_b787a0d9_4_k_cu_cf3cb49e_27824cuda3std3__45__cpo5beginE,(_ZN39_INTERNAL_b787a0d9_4_k_cu_cf3cb49e_27824cuda3std3__441_GLOBAL__N__b787a0d9_4_k_cu_cf3cb49e_27826ignoreE - _ZN39_INTERNAL_b787a0d9_4_k_cu_cf3cb49e_27824cuda3std3__45__cpo5beginE)
_ZN39_INTERNAL_b787a0d9_4_k_cu_cf3cb49e_27824cuda3std3__45__cpo5beginE:
	.zero		1
	.type		_ZN39_INTERNAL_b787a0d9_4_k_cu_cf3cb49e_27824cuda3std3__441_GLOBAL__N__b787a0d9_4_k_cu_cf3cb49e_27826ignoreE,@object
	.size		_ZN39_INTERNAL_b787a0d9_4_k_cu_cf3cb49e_27824cuda3std3__441_GLOBAL__N__b787a0d9_4_k_cu_cf3cb49e_27826ignoreE,(_ZN39_INTERNAL_b787a0d9_4_k_cu_cf3cb49e_27824cute7productE - _ZN39_INTERNAL_b787a0d9_4_k_cu_cf3cb49e_27824cuda3std3__441_GLOBAL__N__b787a0d9_4_k_cu_cf3cb49e_27826ignoreE)
_ZN39_INTERNAL_b787a0d9_4_k_cu_cf3cb49e_27824cuda3std3__441_GLOBAL__N__b787a0d9_4_k_cu_cf3cb49e_27826ignoreE:
	.zero		1
	.type		_ZN39_INTERNAL_b787a0d9_4_k_cu_cf3cb49e_27824cute7productE,@object
	.size		_ZN39_INTERNAL_b787a0d9_4_k_cu_cf3cb49e_27824cute7productE,(_ZN39_INTERNAL_b787a0d9_4_k_cu_cf3cb49e_27824cuda3std3__45__cpo3endE - _ZN39_INTERNAL_b787a0d9_4_k_cu_cf3cb49e_27824cute7productE)
_ZN39_INTERNAL_b787a0d9_4_k_cu_cf3cb49e_27824cute7productE:
	.zero		1
	.type		_ZN39_INTERNAL_b787a0d9_4_k_cu_cf3cb49e_27824cuda3std3__45__cpo3endE,@object
	.size		_ZN39_INTERNAL_b787a0d9_4_k_cu_cf3cb49e_27824cuda3std3__45__cpo3endE,(_ZN39_INTERNAL_b787a0d9_4_k_cu_cf3cb49e_27824cuda3std3__419piecewise_constructE - _ZN39_INTERNAL_b787a0d9_4_k_cu_cf3cb49e_27824cuda3std3__45__cpo3endE)
_ZN39_INTERNAL_b787a0d9_4_k_cu_cf3cb49e_27824cuda3std3__45__cpo3endE:
	.zero		1
	.type		_ZN39_INTERNAL_b787a0d9_4_k_cu_cf3cb49e_27824cuda3std3__419piecewise_constructE,@object
	.size		_ZN39_INTERNAL_b787a0d9_4_k_cu_cf3cb49e_27824cuda3std3__419piecewise_constructE,(_ZN39_INTERNAL_b787a0d9_4_k_cu_cf3cb49e_27824cuda3std3__45__cpo4cendE - _ZN39_INTERNAL_b787a0d9_4_k_cu_cf3cb49e_27824cuda3std3__419piecewise_constructE)
_ZN39_INTERNAL_b787a0d9_4_k_cu_cf3cb49e_27824cuda3std3__419piecewise_constructE:
	.zero		1
	.type		_ZN39_INTERNAL_b787a0d9_4_k_cu_cf3cb49e_27824cuda3std3__45__cpo4cendE,@object
	.size		_ZN39_INTERNAL_b787a0d9_4_k_cu_cf3cb49e_27824cuda3std3__45__cpo4cendE,(_ZN39_INTERNAL_b787a0d9_4_k_cu_cf3cb49e_27824cuda3std6ranges3__45__cpo4swapE - _ZN39_INTERNAL_b787a0d9_4_k_cu_cf3cb49e_27824cuda3std3__45__cpo4cendE)
_ZN39_INTERNAL_b787a0d9_4_k_cu_cf3cb49e_27824cuda3std3__45__cpo4cendE:
	.zero		1
	.type		_ZN39_INTERNAL_b787a0d9_4_k_cu_cf3cb49e_27824cuda3std6ranges3__45__cpo4swapE,@object
	.size		_ZN39_INTERNAL_b787a0d9_4_k_cu_cf3cb49e_27824cuda3std6ranges3__45__cpo4swapE,(.L_9 - _ZN39_INTERNAL_b787a0d9_4_k_cu_cf3cb49e_27824cuda3std6ranges3__45__cpo4swapE)
_ZN39_INTERNAL_b787a0d9_4_k_cu_cf3cb49e_27824cuda3std6ranges3__45__cpo4swapE:
	.zero		1
.L_9:


//--------------------- .nv.constant0._ZN7cutlass13device_kernelINS_4gemm6kernel13GemmUniversalIN4cute5tupleIJiiiiEEENS1_10collective13CollectiveMmaINS1_34MainloopSm90TmaGmmaWarpSpecializedILi6ENS5_IJNS4_1CILi2EEENSA_ILi1EEESC_EEENS1_35KernelTmaWarpSpecializedCooperativeEEENS5_IJNSA_ILi128EEESG_NSA_ILi64EEEEEENS_6half_tENS5_IJlSC_lEEESJ_SK_NS4_8TiledMMAINS4_8MMA_AtomIJNS4_4SM904GMMA26MMA_64x128x16_F32F16F16_SSILNSO_5MajorE0ELSQ_0ELNSO_7ScaleInE1ELSR_1EEEEEENS4_6LayoutISD_NS5_IJSC_NSA_ILi0EEESV_EEEEENS5_IJNS4_10UnderscoreESY_SY_EEEEENS4_13SM90_TMA_LOADENS4_14ComposedLayoutINS4_7SwizzleILi3ELi4ELi3EEENS4_18smem_ptr_flag_bitsILi16EEENSU_INS5_IJNSA_ILi8EEESH_EEENS5_IJSH_SC_EEEEEEEvNS4_8identityENS4_23SM90_TMA_LOAD_MULTICASTES1B_vS1C_EENS_8epilogue10collective18CollectiveEpilogueINS1F_22Sm90TmaWarpSpecializedILi4ELi2ELi16ELb1ELb0EEEJSI_NS5_IJSG_NSA_ILi32EEEEEESJ_SK_SJ_SK_NS1F_6fusion15FusionCallbacksIS1J_NS1M_13LinCombEltActINS1F_6thread4GELUESJ_fSJ_fLNS_15FloatRoundStyleE2EEESI_S1L_JEEES11_NS12_INS13_ILi2ELi4ELi3EEES16_NSU_INS5_IJS17_S1K_EEENS5_IJS1K_SC_EEEEEEENS4_17SM75_U32x4_LDSM_NENS4_14SM90_TMA_STOREES1Y_NS4_17SM90_U32x4_STSM_NENS4_9Copy_AtomIJS21_SJ_EEEvEEEvvEEEEvNT_6ParamsE --------------------------
	.section	.nv.constant0._ZN7cutlass13device_kernelINS_4gemm6kernel13GemmUniversalIN4cute5tupleIJiiiiEEENS1_10collective13CollectiveMmaINS1_34MainloopSm90TmaGmmaWarpSpecializedILi6ENS5_IJNS4_1CILi2EEENSA_ILi1EEESC_EEENS1_35KernelTmaWarpSpecializedCooperativeEEENS5_IJNSA_ILi128EEESG_NSA_ILi64EEEEEENS_6half_tENS5_IJlSC_lEEESJ_SK_NS4_8TiledMMAINS4_8MMA_AtomIJNS4_4SM904GMMA26MMA_64x128x16_F32F16F16_SSILNSO_5MajorE0ELSQ_0ELNSO_7ScaleInE1ELSR_1EEEEEENS4_6LayoutISD_NS5_IJSC_NSA_ILi0EEESV_EEEEENS5_IJNS4_10UnderscoreESY_SY_EEEEENS4_13SM90_TMA_LOADENS4_14ComposedLayoutINS4_7SwizzleILi3ELi4ELi3EEENS4_18smem_ptr_flag_bitsILi16EEENSU_INS5_IJNSA_ILi8EEESH_EEENS5_IJSH_SC_EEEEEEEvNS4_8identityENS4_23SM90_TMA_LOAD_MULTICASTES1B_vS1C_EENS_8epilogue10collective18CollectiveEpilogueINS1F_22Sm90TmaWarpSpecializedILi4ELi2ELi16ELb1ELb0EEEJSI_NS5_IJSG_NSA_ILi32EEEEEESJ_SK_SJ_SK_NS1F_6fusion15FusionCallbacksIS1J_NS1M_13LinCombEltActINS1F_6thread4GELUESJ_fSJ_fLNS_15FloatRoundStyleE2EEESI_S1L_JEEES11_NS12_INS13_ILi2ELi4ELi3EEES16_NSU_INS5_IJS17_S1K_EEENS5_IJS1K_SC_EEEEEEENS4_17SM75_U32x4_LDSM_NENS4_14SM90_TMA_STOREES1Y_NS4_17SM90_U32x4_STSM_NENS4_9Copy_AtomIJS21_SJ_EEEvEEEvvEEEEvNT_6ParamsE,"a",@progbits
	.sectionflags	@""
	.align	4
.nv.constant0._ZN7cutlass13device_kernelINS_4gemm6kernel13GemmUniversalIN4cute5tupleIJiiiiEEENS1_10collective13CollectiveMmaINS1_34MainloopSm90TmaGmmaWarpSpecializedILi6ENS5_IJNS4_1CILi2EEENSA_ILi1EEESC_EEENS1_35KernelTmaWarpSpecializedCooperativeEEENS5_IJNSA_ILi128EEESG_NSA_ILi64EEEEEENS_6half_tENS5_IJlSC_lEEESJ_SK_NS4_8TiledMMAINS4_8MMA_AtomIJNS4_4SM904GMMA26MMA_64x128x16_F32F16F16_SSILNSO_5MajorE0ELSQ_0ELNSO_7ScaleInE1ELSR_1EEEEEENS4_6LayoutISD_NS5_IJSC_NSA_ILi0EEESV_EEEEENS5_IJNS4_10UnderscoreESY_SY_EEEEENS4_13SM90_TMA_LOADENS4_14ComposedLayoutINS4_7SwizzleILi3ELi4ELi3EEENS4_18smem_ptr_flag_bitsILi16EEENSU_INS5_IJNSA_ILi8EEESH_EEENS5_IJSH_SC_EEEEEEEvNS4_8identityENS4_23SM90_TMA_LOAD_MULTICASTES1B_vS1C_EENS_8epilogue10collective18CollectiveEpilogueINS1F_22Sm90TmaWarpSpecializedILi4ELi2ELi16ELb1ELb0EEEJSI_NS5_IJSG_NSA_ILi32EEEEEESJ_SK_SJ_SK_NS1F_6fusion15FusionCallbacksIS1J_NS1M_13LinCombEltActINS1F_6thread4GELUESJ_fSJ_fLNS_15FloatRoundStyleE2EEESI_S1L_JEEES11_NS12_INS13_ILi2ELi4ELi3EEES16_NSU_INS5_IJS17_S1K_EEENS5_IJS1K_SC_EEEEEEENS4_17SM75_U32x4_LDSM_NENS4_14SM90_TMA_STOREES1Y_NS4_17SM90_U32x4_STSM_NENS4_9Copy_AtomIJS21_SJ_EEEvEEEvvEEEEvNT_6ParamsE:
	.zero		2432


//--------------------- SYMBOLS --------------------------

	.type		.nv.reservedSmem.offset0,@object
	.size		.nv.reservedSmem.offset0,0x4
	.type		__assertfail,@function
